def matmul_kernel(
    a_ptr,
    b_ptr,
    c_ptr,
    M,
    N,
    K,
    stride_am,
    stride_ak,
    stride_bk,
    stride_bn,
    stride_cm,
    stride_cn,
    BLOCK_M: tl.constexpr,
    BLOCK_N: tl.constexpr,
    BLOCK_K: tl.constexpr,
    GROUP_M: tl.constexpr,
):
    pid = tl.program_id(axis=0)
    num_pid_m = tl.cdiv(M, BLOCK_M)
    num_pid_n = tl.cdiv(N, BLOCK_N)
    num_pid_in_group = GROUP_M * num_pid_n
    group_id = pid // num_pid_in_group
    first_pid_m = group_id * GROUP_M
    group_size_m = min(num_pid_m - first_pid_m, GROUP_M)
    pid_m = first_pid_m + ((pid % num_pid_in_group) % group_size_m)
    pid_n = (pid % num_pid_in_group) // group_size_m

    offs_am = (pid_m * BLOCK_M + tl.arange(0, BLOCK_M)) % M
    offs_bn = (pid_n * BLOCK_N + tl.arange(0, BLOCK_N)) % N
    offs_k = tl.arange(0, BLOCK_K)
    a_ptrs = a_ptr + offs_am[:, None] * stride_am + offs_k[None, :] * stride_ak
    b_ptrs = b_ptr + offs_k[:, None] * stride_bk + offs_bn[None, :] * stride_bn

    acc = tl.zeros((BLOCK_M, BLOCK_N), dtype=tl.float32)
    for kk in range(0, tl.cdiv(K, BLOCK_K)):
        a = tl.load(a_ptrs, mask=offs_k[None, :] < K - kk * BLOCK_K, other=0.0)
        b = tl.load(b_ptrs, mask=offs_k[:, None] < K - kk * BLOCK_K, other=0.0)
        acc = tl.dot(a, b, acc)
        a_ptrs += BLOCK_K * stride_ak
        b_ptrs += BLOCK_K * stride_bk

    c = acc.to(c_ptr.dtype.element_ty)
    offs_cm = pid_m * BLOCK_M + tl.arange(0, BLOCK_M)
    offs_cn = pid_n * BLOCK_N + tl.arange(0, BLOCK_N)
    c_ptrs = c_ptr + offs_cm[:, None] * stride_cm + offs_cn[None, :] * stride_cn
    mask = (offs_cm[:, None] < M) & (offs_cn[None, :] < N)
    tl.store(c_ptrs, c, mask=mask)

# config = {"BLOCK_K": 32, "BLOCK_M": 512, "BLOCK_N": 64, "GROUP_M": 8, "arch": "sm_90", "dtype": "bf16", "num_ctas": 4, "num_stages": 3, "num_warps": 4}
# arch = sm_90


// ===== COMPILED SASS (sm_90a) =====

	.target	sm_90a

	.elftype	@"ET_EXEC"


//--------------------- .note.nv.tkinfo           --------------------------
	.section	.note.nv.tkinfo,"",@"SHT_NOTE"
	.sectionflags	@"SHF_NOTE_NV_TKINFO"
	.tkinfo
        /*0018*/ 	.word	0x00000002
        /*0030*/ 	.string	""
        /*0030*/ 	.string	"ptxas"
        /*0030*/ 	.string	"Cuda compilation tools, release 13.0, V13.0.88"
        /*0030*/ 	.string	"Build cuda_13.0.r13.0/compiler.36424714_0"
        /*0030*/ 	.string	"-v  -suppress-debug-info  -lineinfo  -arch sm_90a "



//--------------------- .note.nv.cuinfo           --------------------------
	.section	.note.nv.cuinfo,"",@"SHT_NOTE"
	.sectionflags	@"SHF_NOTE_NV_CUINFO"
        /*0018*/ 	.short	0x0002
        /*001a*/ 	.short	0x005a
        /*001c*/ 	.short	0x0082
	.zero		2


//--------------------- .nv.info                  --------------------------
	.section	.nv.info,"",@"SHT_CUDA_INFO"
	.align	4


	//----- nvinfo : EIATTR_REGCOUNT
	.align		4
        /*0000*/ 	.byte	0x04, 0x2f
        /*0002*/ 	.short	(.L_1 - .L_0)
	.align		4
.L_0:
        /*0004*/ 	.word	index@(matmul_kernel)
        /*0008*/ 	.word	0x000000fe


	//----- nvinfo : EIATTR_FRAME_SIZE
	.align		4
.L_1:
        /*000c*/ 	.byte	0x04, 0x11
        /*000e*/ 	.short	(.L_3 - .L_2)
	.align		4
.L_2:
        /*0010*/ 	.word	index@(matmul_kernel)
        /*0014*/ 	.word	0x00000000


	//----- nvinfo : EIATTR_MIN_STACK_SIZE
	.align		4
.L_3:
        /*0018*/ 	.byte	0x04, 0x12
        /*001a*/ 	.short	(.L_5 - .L_4)
	.align		4
.L_4:
        /*001c*/ 	.word	index@(matmul_kernel)
        /*0020*/ 	.word	0x00000000
.L_5:


//--------------------- .nv.compat                --------------------------
	.section	.nv.compat,"",@"SHT_CUDA_COMPAT_INFO"
	.align	4
        /*0000*/ 	.byte	0x02, 0x09, 0x01, 0x00, 0x02, 0x02, 0x04, 0x00, 0x02, 0x05, 0x05, 0x00, 0x03, 0x07, 0x01, 0x01
        /*0010*/ 	.byte	0x02, 0x03, 0x00, 0x00, 0x02, 0x06, 0x01, 0x00, 0x04, 0x0b, 0x08, 0x00, 0x00, 0x00, 0x00, 0x00
        /*0020*/ 	.byte	0x00, 0x00, 0x00, 0x00


//--------------------- .nv.info.matmul_kernel    --------------------------
	.section	.nv.info.matmul_kernel,"",@"SHT_CUDA_INFO"
	.sectionflags	@""
	.align	4


	//----- nvinfo : EIATTR_CUDA_API_VERSION
	.align		4
        /*0000*/ 	.byte	0x04, 0x37
        /*0002*/ 	.short	(.L_7 - .L_6)
.L_6:
        /*0004*/ 	.word	0x00000082


	//----- nvinfo : EIATTR_KPARAM_INFO
	.align		4
.L_7:
        /*0008*/ 	.byte	0x04, 0x17
        /*000a*/ 	.short	(.L_9 - .L_8)
.L_8:
        /*000c*/ 	.word	0x00000000
        /*0010*/ 	.short	0x000d
        /*0012*/ 	.short	0x0048
        /*0014*/ 	.byte	0x00, 0xf4, 0x21, 0x00


	//----- nvinfo : EIATTR_KPARAM_INFO
	.align		4
.L_9:
        /*0018*/ 	.byte	0x04, 0x17
        /*001a*/ 	.short	(.L_11 - .L_10)
.L_10:
        /*001c*/ 	.word	0x00000000
        /*0020*/ 	.short	0x000c
        /*0022*/ 	.short	0x0040
        /*0024*/ 	.byte	0x00, 0xf4, 0x21, 0x00


	//----- nvinfo : EIATTR_KPARAM_INFO
	.align		4
.L_11:
        /*0028*/ 	.byte	0x04, 0x17
        /*002a*/ 	.short	(.L_13 - .L_12)
.L_12:
        /*002c*/ 	.word	0x00000000
        /*0030*/ 	.short	0x000b
        /*0032*/ 	.short	0x0038
        /*0034*/ 	.byte	0x00, 0xf0, 0x11, 0x00


	//----- nvinfo : EIATTR_KPARAM_INFO
	.align		4
.L_13:
        /*0038*/ 	.byte	0x04, 0x17
        /*003a*/ 	.short	(.L_15 - .L_14)
.L_14:
        /*003c*/ 	.word	0x00000000
        /*0040*/ 	.short	0x000a
        /*0042*/ 	.short	0x0034
        /*0044*/ 	.byte	0x00, 0xf0, 0x11, 0x00


	//----- nvinfo : EIATTR_KPARAM_INFO
	.align		4
.L_15:
        /*0048*/ 	.byte	0x04, 0x17
        /*004a*/ 	.short	(.L_17 - .L_16)
.L_16:
        /*004c*/ 	.word	0x00000000
        /*0050*/ 	.short	0x0009
        /*0052*/ 	.short	0x0030
        /*0054*/ 	.byte	0x00, 0xf0, 0x11, 0x00


	//----- nvinfo : EIATTR_KPARAM_INFO
	.align		4
.L_17:
        /*0058*/ 	.byte	0x04, 0x17
        /*005a*/ 	.short	(.L_19 - .L_18)
.L_18:
        /*005c*/ 	.word	0x00000000
        /*0060*/ 	.short	0x0008
        /*0062*/ 	.short	0x002c
        /*0064*/ 	.byte	0x00, 0xf0, 0x11, 0x00


	//----- nvinfo : EIATTR_KPARAM_INFO
	.align		4
.L_19:
        /*0068*/ 	.byte	0x04, 0x17
        /*006a*/ 	.short	(.L_21 - .L_20)
.L_20:
        /*006c*/ 	.word	0x00000000
        /*0070*/ 	.short	0x0007
        /*0072*/ 	.short	0x0028
        /*0074*/ 	.byte	0x00, 0xf0, 0x11, 0x00


	//----- nvinfo : EIATTR_KPARAM_INFO
	.align		4
.L_21:
        /*0078*/ 	.byte	0x04, 0x17
        /*007a*/ 	.short	(.L_23 - .L_22)
.L_22:
        /*007c*/ 	.word	0x00000000
        /*0080*/ 	.short	0x0006
        /*0082*/ 	.short	0x0024
        /*0084*/ 	.byte	0x00, 0xf0, 0x11, 0x00


	//----- nvinfo : EIATTR_KPARAM_INFO
	.align		4
.L_23:
        /*0088*/ 	.byte	0x04, 0x17
        /*008a*/ 	.short	(.L_25 - .L_24)
.L_24:
        /*008c*/ 	.word	0x00000000
        /*0090*/ 	.short	0x0005
        /*0092*/ 	.short	0x0020
        /*0094*/ 	.byte	0x00, 0xf0, 0x11, 0x00


	//----- nvinfo : EIATTR_KPARAM_INFO
	.align		4
.L_25:
        /*0098*/ 	.byte	0x04, 0x17
        /*009a*/ 	.short	(.L_27 - .L_26)
.L_26:
        /*009c*/ 	.word	0x00000000
        /*00a0*/ 	.short	0x0004
        /*00a2*/ 	.short	0x001c
        /*00a4*/ 	.byte	0x00, 0xf0, 0x11, 0x00


	//----- nvinfo : EIATTR_KPARAM_INFO
	.align		4
.L_27:
        /*00a8*/ 	.byte	0x04, 0x17
        /*00aa*/ 	.short	(.L_29 - .L_28)
.L_28:
        /*00ac*/ 	.word	0x00000000
        /*00b0*/ 	.short	0x0003
        /*00b2*/ 	.short	0x0018
        /*00b4*/ 	.byte	0x00, 0xf0, 0x11, 0x00


	//----- nvinfo : EIATTR_KPARAM_INFO
	.align		4
.L_29:
        /*00b8*/ 	.byte	0x04, 0x17
        /*00ba*/ 	.short	(.L_31 - .L_30)
.L_30:
        /*00bc*/ 	.word	0x00000000
        /*00c0*/ 	.short	0x0002
        /*00c2*/ 	.short	0x0010
        /*00c4*/ 	.byte	0x00, 0xf4, 0x21, 0x00


	//----- nvinfo : EIATTR_KPARAM_INFO
	.align		4
.L_31:
        /*00c8*/ 	.byte	0x04, 0x17
        /*00ca*/ 	.short	(.L_33 - .L_32)
.L_32:
        /*00cc*/ 	.word	0x00000000
        /*00d0*/ 	.short	0x0001
        /*00d2*/ 	.short	0x0008
        /*00d4*/ 	.byte	0x00, 0xf4, 0x21, 0x00


	//----- nvinfo : EIATTR_KPARAM_INFO
	.align		4
.L_33:
        /*00d8*/ 	.byte	0x04, 0x17
        /*00da*/ 	.short	(.L_35 - .L_34)
.L_34:
        /*00dc*/ 	.word	0x00000000
        /*00e0*/ 	.short	0x0000
        /*00e2*/ 	.short	0x0000
        /*00e4*/ 	.byte	0x00, 0xf4, 0x21, 0x00


	//----- nvinfo : EIATTR_EXPLICIT_CLUSTER
	.align		4
.L_35:
        /*00e8*/ 	.byte	0x01, 0x3e
	.zero		2


	//----- nvinfo : EIATTR_CTA_PER_CLUSTER
	.align		4
        /*00ec*/ 	.byte	0x04, 0x3d
        /*00ee*/ 	.short	(.L_37 - .L_36)
.L_36:
        /*00f0*/ 	.word	0x00000004
        /*00f4*/ 	.word	0x00000001
        /*00f8*/ 	.word	0x00000001


	//----- nvinfo : EIATTR_SPARSE_MMA_MASK
	.align		4
.L_37:
        /*00fc*/ 	.byte	0x03, 0x50
        /*00fe*/ 	.short	0x0000


	//----- nvinfo : EIATTR_MAXREG_COUNT
	.align		4
        /*0100*/ 	.byte	0x03, 0x1b
        /*0102*/ 	.short	0x00ff


	//----- nvinfo : EIATTR_NUM_BARRIERS
	.align		4
        /*0104*/ 	.byte	0x02, 0x4c
        /*0106*/ 	.byte	0x01
	.zero		1


	//----- nvinfo : EIATTR_MERCURY_ISA_VERSION
	.align		4
        /*0108*/ 	.byte	0x03, 0x5f
        /*010a*/ 	.short	0x0101


	//----- nvinfo : EIATTR_EXIT_INSTR_OFFSETS
	.align		4
        /*010c*/ 	.byte	0x04, 0x1c
        /*010e*/ 	.short	(.L_39 - .L_38)


	//   ....[0]....
.L_38:
        /*0110*/ 	.word	0x000050c0


	//   ....[1]....
        /*0114*/ 	.word	0x000050f0


	//----- nvinfo : EIATTR_REQNTID
	.align		4
.L_39:
        /*0118*/ 	.byte	0x04, 0x10
        /*011a*/ 	.short	(.L_41 - .L_40)
.L_40:
        /*011c*/ 	.word	0x00000080
        /*0120*/ 	.word	0x00000001
        /*0124*/ 	.word	0x00000001


	//----- nvinfo : EIATTR_CBANK_PARAM_SIZE
	.align		4
.L_41:
        /*0128*/ 	.byte	0x03, 0x19
        /*012a*/ 	.short	0x0050


	//----- nvinfo : EIATTR_PARAM_CBANK
	.align		4
        /*012c*/ 	.byte	0x04, 0x0a
        /*012e*/ 	.short	(.L_43 - .L_42)
	.align		4
.L_42:
        /*0130*/ 	.word	index@(.nv.constant0.matmul_kernel)
        /*0134*/ 	.short	0x0210
        /*0136*/ 	.short	0x0050


	//----- nvinfo : EIATTR_SW_WAR
	.align		4
.L_43:
        /*0138*/ 	.byte	0x04, 0x36
        /*013a*/ 	.short	(.L_45 - .L_44)
.L_44:
        /*013c*/ 	.word	0x00000008
.L_45:


//--------------------- .nv.callgraph             --------------------------
	.section	.nv.callgraph,"",@"SHT_CUDA_CALLGRAPH"
	.align	4
	.sectionentsize	8
	.align		4
        /*0000*/ 	.word	0x00000000
	.align		4
        /*0004*/ 	.word	0xffffffff
	.align		4
        /*0008*/ 	.word	0x00000000
	.align		4
        /*000c*/ 	.word	0xfffffffe
	.align		4
        /*0010*/ 	.word	0x00000000
	.align		4
        /*0014*/ 	.word	0xfffffffd
	.align		4
        /*0018*/ 	.word	0x00000000
	.align		4
        /*001c*/ 	.word	0xfffffffc


//--------------------- .text.matmul_kernel       --------------------------
	.section	.text.matmul_kernel,"ax",@progbits
	.align	128
        .global         matmul_kernel
        .type           matmul_kernel,@function
        .size           matmul_kernel,(.L_x_3 - matmul_kernel)
        .other          matmul_kernel,@"STO_CUDA_ENTRY STV_DEFAULT"
matmul_kernel:
.text.matmul_kernel:
[----:B------:R-:W-:Y:S08]  /*0000*/  LDC R1, c[0x0][0x28] ;  /* 0x00000a00ff017b82 */ /* 0x000ff00000000800 */
[----:B------:R-:W0:Y:S01]  /*0010*/  LDC.64 R20, c[0x0][0x228] ;  /* 0x00008a00ff147b82 */ /* 0x000e220000000a00 */
[----:B------:R-:W1:Y:S01]  /*0020*/  S2R R137, SR_TID.X ;  /* 0x0000000000897919 */ /* 0x000e620000002100 */
[----:B------:R-:W-:Y:S01]  /*0030*/  UMOV UR6, 0x400 ;  /* 0x0000040000067882 */ /* 0x000fe20000000000 */
[----:B------:R-:W-:Y:S01]  /*0040*/  ULDC.64 UR14, c[0x0][0x208] ;  /* 0x00008200000e7ab9 */ /* 0x000fe20000000a00 */
[----:B------:R-:W-:-:S02]  /*0050*/  CS2R R28, SRZ ;  /* 0x00000000001c7805 */ /* 0x000fc4000001ff00 */
[----:B------:R-:W-:Y:S02]  /*0060*/  CS2R R30, SRZ ;  /* 0x00000000001e7805 */ /* 0x000fe4000001ff00 */
[----:B------:R-:W-:Y:S02]  /*0070*/  CS2R R32, SRZ ;  /* 0x0000000000207805 */ /* 0x000fe4000001ff00 */
[----:B------:R-:W-:Y:S01]  /*0080*/  CS2R R34, SRZ ;  /* 0x0000000000227805 */ /* 0x000fe2000001ff00 */
[----:B------:R-:W2:Y:S01]  /*0090*/  S2UR UR4, SR_CTAID.X ;  /* 0x00000000000479c3 */ /* 0x000ea20000002500 */
[----:B------:R-:W-:Y:S02]  /*00a0*/  CS2R R36, SRZ ;  /* 0x0000000000247805 */ /* 0x000fe4000001ff00 */
[----:B------:R-:W-:Y:S02]  /*00b0*/  CS2R R38, SRZ ;  /* 0x0000000000267805 */ /* 0x000fe4000001ff00 */
[----:B------:R-:W-:-:S02]  /*00c0*/  CS2R R40, SRZ ;  /* 0x0000000000287805 */ /* 0x000fc4000001ff00 */
[----:B------:R-:W-:Y:S02]  /*00d0*/  CS2R R42, SRZ ;  /* 0x00000000002a7805 */ /* 0x000fe4000001ff00 */
[----:B------:R-:W-:Y:S02]  /*00e0*/  CS2R R44, SRZ ;  /* 0x00000000002c7805 */ /* 0x000fe4000001ff00 */
[----:B------:R-:W-:Y:S02]  /*00f0*/  CS2R R46, SRZ ;  /* 0x00000000002e7805 */ /* 0x000fe4000001ff00 */
[----:B------:R-:W-:Y:S01]  /*0100*/  CS2R R48, SRZ ;  /* 0x0000000000307805 */ /* 0x000fe2000001ff00 */
[----:B------:R-:W3:Y:S01]  /*0110*/  LDC R106, c[0x0][0x230] ;  /* 0x00008c00ff6a7b82 */ /* 0x000ee20000000800 */
[----:B------:R-:W-:Y:S02]  /*0120*/  CS2R R50, SRZ ;  /* 0x0000000000327805 */ /* 0x000fe4000001ff00 */
[----:B------:R-:W-:-:S02]  /*0130*/  CS2R R52, SRZ ;  /* 0x0000000000347805 */ /* 0x000fc4000001ff00 */
[----:B------:R-:W-:Y:S01]  /*0140*/  CS2R R54, SRZ ;  /* 0x0000000000367805 */ /* 0x000fe2000001ff00 */
[----:B0-----:R-:W-:Y:S02]  /*0150*/  VIADD R0, R21, 0x3f ;  /* 0x0000003f15007836 */ /* 0x001fe40000000000 */
[----:B------:R-:W0:Y:S03]  /*0160*/  S2UR UR12, SR_CgaCtaId ;  /* 0x00000000000c79c3 */ /* 0x000e260000008800 */
[----:B------:R-:W-:Y:S02]  /*0170*/  SHF.R.S32.HI R3, RZ, 0x1f, R0 ;  /* 0x0000001fff037819 */ /* 0x000fe40000011400 */
[----:B--2---:R-:W-:Y:S01]  /*0180*/  I2FP.F32.U32 R5, UR4 ;  /* 0x0000000400057c45 */ /* 0x004fe20008201000 */
[----:B------:R-:W-:Y:S01]  /*0190*/  ULDC UR4, c[0x0][0x150] ;  /* 0x0000540000047ab9 */ /* 0x000fe20000000800 */
[----:B------:R-:W-:-:S02]  /*01a0*/  LEA.HI R3, R3, R0, RZ, 0x6 ;  /* 0x0000000003037211 */ /* 0x000fc400078f30ff */
[----:B-1----:R-:W-:Y:S01]  /*01b0*/  LOP3.LUT R101, R137, 0x7f, RZ, 0xc0, !PT ;  /* 0x0000007f89657812 */ /* 0x002fe200078ec0ff */
[----:B------:R-:W-:Y:S01]  /*01c0*/  FMUL R5, R5, UR4 ;  /* 0x0000000405057c20 */ /* 0x000fe20008400000 */
[----:B------:R-:W-:Y:S01]  /*01d0*/  SHF.R.S32.HI R3, RZ, 0x6, R3 ;  /* 0x00000006ff037819 */ /* 0x000fe20000011403 */
[----:B---3--:R-:W-:-:S04]  /*01e0*/  VIADD R106, R106, 0x1f ;  /* 0x0000001f6a6a7836 */ /* 0x008fc80000000000 */
[----:B------:R-:W-:Y:S01]  /*01f0*/  IMAD.SHL.U32 R4, R3, 0x8, RZ ;  /* 0x0000000803047824 */ /* 0x000fe200078e00ff */
[----:B------:R-:W1:Y:S04]  /*0200*/  F2I.U32.TRUNC.NTZ R5, R5 ;  /* 0x0000000500057305 */ /* 0x000e68000020f000 */
[----:B------:R-:W-:Y:S01]  /*0210*/  IABS R7, R4 ;  /* 0x0000000400077213 */ /* 0x000fe20000000000 */
[----:B0-----:R-:W-:Y:S02]  /*0220*/  USHF.L.U32 UR5, UR12, 0x7, URZ ;  /* 0x000000070c057899 */ /* 0x001fe4000800063f */
[----:B------:R-:W-:Y:S01]  /*0230*/  ULEA UR12, UR12, UR6, 0x18 ;  /* 0x000000060c0c7291 */ /* 0x000fe2000f8ec03f */
[----:B------:R-:W0:Y:S01]  /*0240*/  I2F.RP R0, R7 ;  /* 0x0000000700007306 */ /* 0x000e220000209400 */
[----:B------:R-:W-:Y:S01]  /*0250*/  ULOP3.LUT UR5, UR5, 0x180, URZ, 0xc0, !UPT ;  /* 0x0000018005057892 */ /* 0x000fe2000f8ec03f */
[----:B-1----:R-:W-:-:S06]  /*0260*/  IABS R11, R5 ;  /* 0x00000005000b7213 */ /* 0x002fcc0000000000 */
[----:B0-----:R-:W0:Y:S02]  /*0270*/  MUFU.RCP R0, R0 ;  /* 0x0000000000007308 */ /* 0x001e240000001000 */
[----:B0-----:R-:W-:Y:S01]  /*0280*/  VIADD R2, R0, 0xffffffe ;  /* 0x0ffffffe00027836 */ /* 0x001fe20000000000 */
[----:B------:R-:W-:-:S05]  /*0290*/  IABS R0, R4 ;  /* 0x0000000400007213 */ /* 0x000fca0000000000 */
[----:B------:R0:W1:Y:S01]  /*02a0*/  F2I.FTZ.U32.TRUNC.NTZ R3, R2 ;  /* 0x0000000200037305 */ /* 0x000062000021f000 */
[----:B------:R-:W-:Y:S02]  /*02b0*/  IMAD.MOV R0, RZ, RZ, -R0 ;  /* 0x000000ffff007224 */ /* 0x000fe400078e0a00 */
[----:B0-----:R-:W-:Y:S02]  /*02c0*/  IMAD.MOV.U32 R2, RZ, RZ, RZ ;  /* 0x000000ffff027224 */ /* 0x001fe400078e00ff */
[----:B-1----:R-:W-:-:S04]  /*02d0*/  IMAD.MOV R6, RZ, RZ, -R3 ;  /* 0x000000ffff067224 */ /* 0x002fc800078e0a03 */
[----:B------:R-:W-:-:S04]  /*02e0*/  IMAD R9, R6, R7, RZ ;  /* 0x0000000706097224 */ /* 0x000fc800078e02ff */
[----:B------:R-:W-:-:S06]  /*02f0*/  IMAD.HI.U32 R2, R3, R9, R2 ;  /* 0x0000000903027227 */ /* 0x000fcc00078e0002 */
[----:B------:R-:W-:-:S04]  /*0300*/  IMAD.HI.U32 R2, R2, R11, RZ ;  /* 0x0000000b02027227 */ /* 0x000fc800078e00ff */
[----:B------:R-:W-:-:S05]  /*0310*/  IMAD R0, R2, R0, R11 ;  /* 0x0000000002007224 */ /* 0x000fca00078e020b */
[----:B------:R-:W-:-:S13]  /*0320*/  ISETP.GT.U32.AND P1, PT, R7, R0, PT ;  /* 0x000000000700720c */ /* 0x000fda0003f24070 */
[----:B------:R-:W-:Y:S02]  /*0330*/  @!P1 IMAD.IADD R0, R0, 0x1, -R7 ;  /* 0x0000000100009824 */ /* 0x000fe400078e0a07 */
[----:B------:R-:W-:Y:S01]  /*0340*/  @!P1 VIADD R2, R2, 0x1 ;  /* 0x0000000102029836 */ /* 0x000fe20000000000 */
[----:B------:R-:W-:Y:S02]  /*0350*/  ISETP.NE.AND P1, PT, R4, RZ, PT ;  /* 0x000000ff0400720c */ /* 0x000fe40003f25270 */
[----:B------:R-:W-:Y:S02]  /*0360*/  ISETP.GE.U32.AND P0, PT, R0, R7, PT ;  /* 0x000000070000720c */ /* 0x000fe40003f06070 */
[----:B------:R-:W-:-:S04]  /*0370*/  LOP3.LUT R0, R5, R4, RZ, 0x3c, !PT ;  /* 0x0000000405007212 */ /* 0x000fc800078e3cff */
[----:B------:R-:W-:Y:S01]  /*0380*/  ISETP.GE.AND P2, PT, R0, RZ, PT ;  /* 0x000000ff0000720c */ /* 0x000fe20003f46270 */
[----:B------:R-:W-:-:S05]  /*0390*/  VIADD R0, R20, 0x1ff ;  /* 0x000001ff14007836 */ /* 0x000fca0000000000 */
[----:B------:R-:W-:Y:S01]  /*03a0*/  SHF.R.S32.HI R3, RZ, 0x1f, R0 ;  /* 0x0000001fff037819 */ /* 0x000fe20000011400 */
[----:B------:R-:W-:-:S03]  /*03b0*/  @P0 VIADD R2, R2, 0x1 ;  /* 0x0000000102020836 */ /* 0x000fc60000000000 */
[----:B------:R-:W-:-:S03]  /*03c0*/  LEA.HI R3, R3, R0, RZ, 0x9 ;  /* 0x0000000003037211 */ /* 0x000fc600078f48ff */
[----:B------:R-:W-:Y:S01]  /*03d0*/  @!P2 IMAD.MOV R2, RZ, RZ, -R2 ;  /* 0x000000ffff02a224 */ /* 0x000fe200078e0a02 */
[----:B------:R-:W-:-:S05]  /*03e0*/  @!P1 LOP3.LUT R2, RZ, R4, RZ, 0x33, !PT ;  /* 0x00000004ff029212 */ /* 0x000fca00078e33ff */
[----:B------:R-:W-:Y:S02]  /*03f0*/  IMAD.SHL.U32 R6, R2, 0x8, RZ ;  /* 0x0000000802067824 */ /* 0x000fe400078e00ff */
[----:B------:R-:W-:-:S03]  /*0400*/  IMAD.MOV R2, RZ, RZ, -R2 ;  /* 0x000000ffff027224 */ /* 0x000fc600078e0a02 */
[----:B------:R-:W-:Y:S01]  /*0410*/  LEA.HI.SX32 R3, R3, -R6, 0x17 ;  /* 0x8000000603037211 */ /* 0x000fe200078fbaff */
[----:B------:R-:W-:-:S03]  /*0420*/  IMAD R4, R4, R2, R5 ;  /* 0x0000000204047224 */ /* 0x000fc600078e0205 */
[----:B------:R-:W-:Y:S02]  /*0430*/  VIMNMX R11, R3, 0x8, PT ;  /* 0x00000008030b7848 */ /* 0x000fe40003fe0100 */
[----:B------:R-:W-:Y:S02]  /*0440*/  IABS R9, R4 ;  /* 0x0000000400097213 */ /* 0x000fe40000000000 */
[----:B------:R-:W-:-:S04]  /*0450*/  IABS R7, R11 ;  /* 0x0000000b00077213 */ /* 0x000fc80000000000 */
[----:B------:R-:W0:Y:S08]  /*0460*/  I2F.RP R0, R7 ;  /* 0x0000000700007306 */ /* 0x000e300000209400 */
[----:B0-----:R-:W0:Y:S02]  /*0470*/  MUFU.RCP R0, R0 ;  /* 0x0000000000007308 */ /* 0x001e240000001000 */
[----:B0-----:R-:W-:-:S06]  /*0480*/  VIADD R3, R0, 0xffffffe ;  /* 0x0ffffffe00037836 */ /* 0x001fcc0000000000 */
[----:B------:R-:W0:Y:S02]  /*0490*/  F2I.FTZ.U32.TRUNC.NTZ R3, R3 ;  /* 0x0000000300037305 */ /* 0x000e24000021f000 */
[----:B0-----:R-:W-:-:S04]  /*04a0*/  IMAD.MOV R8, RZ, RZ, -R3 ;  /* 0x000000ffff087224 */ /* 0x001fc800078e0a03 */
[----:B------:R-:W-:Y:S01]  /*04b0*/  IMAD.MOV.U32 R2, RZ, RZ, R8 ;  /* 0x000000ffff027224 */ /* 0x000fe200078e0008 */
[----:B------:R-:W-:-:S03]  /*04c0*/  IABS R8, R11 ;  /* 0x0000000b00087213 */ /* 0x000fc60000000000 */
[----:B------:R-:W-:Y:S02]  /*04d0*/  IMAD R5, R2, R7, RZ ;  /* 0x0000000702057224 */ /* 0x000fe400078e02ff */
[----:B------:R-:W-:Y:S02]  /*04e0*/  IMAD.MOV.U32 R2, RZ, RZ, RZ ;  /* 0x000000ffff027224 */ /* 0x000fe400078e00ff */
[----:B------:R-:W-:Y:S02]  /*04f0*/  IMAD.MOV R0, RZ, RZ, -R8 ;  /* 0x000000ffff007224 */ /* 0x000fe400078e0a08 */
        /* <DEDUP_REMOVED lines=9> */
[----:B------:R-:W-:-:S07]  /*0590*/  ISETP.GE.AND P2, PT, R0, RZ, PT ;  /* 0x000000ff0000720c */ /* 0x000fce0003f46270 */
[----:B------:R-:W-:Y:S01]  /*05a0*/  @P0 VIADD R2, R2, 0x1 ;  /* 0x0000000102020836 */ /* 0x000fe20000000000 */
[----:B------:R-:W-:-:S05]  /*05b0*/  ISETP.GE.AND P0, PT, R106, 0x20, PT ;  /* 0x000000206a00780c */ /* 0x000fca0003f06270 */
[----:B------:R-:W-:Y:S01]  /*05c0*/  @!P2 IMAD.MOV R2, RZ, RZ, -R2 ;  /* 0x000000ffff02a224 */ /* 0x000fe200078e0a02 */
[----:B------:R-:W-:-:S05]  /*05d0*/  @!P1 LOP3.LUT R2, RZ, R11, RZ, 0x33, !PT ;  /* 0x0000000bff029212 */ /* 0x000fca00078e33ff */
[----:B------:R-:W-:Y:S02]  /*05e0*/  IMAD.MOV R0, RZ, RZ, -R2 ;  /* 0x000000ffff007224 */ /* 0x000fe400078e0a02 */
[----:B------:R-:W-:Y:S02]  /*05f0*/  IMAD.SHL.U32 R100, R2, 0x40, RZ ;  /* 0x0000004002647824 */ /* 0x000fe400078e00ff */
[----:B------:R-:W-:Y:S01]  /*0600*/  IMAD R0, R11, R0, R4 ;  /* 0x000000000b007224 */ /* 0x000fe200078e0204 */
[----:B------:R-:W-:-:S03]  /*0610*/  CS2R R4, SRZ ;  /* 0x0000000000047805 */ /* 0x000fc6000001ff00 */
[----:B------:R-:W-:Y:S01]  /*0620*/  IMAD.IADD R0, R6, 0x1, R0 ;  /* 0x0000000106007824 */ /* 0x000fe200078e0200 */
[----:B------:R-:W-:-:S04]  /*0630*/  CS2R R6, SRZ ;  /* 0x0000000000067805 */ /* 0x000fc8000001ff00 */
[----:B------:R-:W-:-:S13]  /*0640*/  R2UR UR4, R0 ;  /* 0x00000000000472ca */ /* 0x000fda00000e0000 */
[----:B------:R-:W-:-:S06]  /*0650*/  ULEA UR4, UR4, UR5, 0x9 ;  /* 0x0000000504047291 */ /* 0x000fcc000f8e483f */
[----:B------:R-:W-:Y:S01]  /*0660*/  VIADD R101, R101, UR4 ;  /* 0x0000000465657c36 */ /* 0x000fe20008000000 */
[----:B------:R-:W-:Y:S06]  /*0670*/  @!P0 BRA `(.L_x_0) ;  /* 0x0000002c00508947 */ /* 0x000fec0003800000 */
[----:B------:R-:W-:Y:S01]  /*0680*/  IABS R9, R20 ;  /* 0x0000001400097213 */ /* 0x000fe20000000000 */
[----:B------:R-:W-:Y:S01]  /*0690*/  ULDC UR4, c[0x0][0x234] ;  /* 0x00008d0000047ab9 */ /* 0x000fe20000000800 */
[----:B------:R-:W-:Y:S01]  /*06a0*/  IABS R19, R21 ;  /* 0x0000001500137213 */ /* 0x000fe20000000000 */
[----:B------:R-:W-:Y:S01]  /*06b0*/  ULDC.64 UR6, c[0x0][0x210] ;  /* 0x0000840000067ab9 */ /* 0x000fe20000000a00 */
[----:B------:R-:W0:Y:S01]  /*06c0*/  I2F.RP R4, R9 ;  /* 0x0000000900047306 */ /* 0x000e220000209400 */
[----:B------:R-:W-:Y:S01]  /*06d0*/  IABS R6, R101 ;  /* 0x0000006500067213 */ /* 0x000fe20000000000 */
[----:B------:R-:W1:Y:S01]  /*06e0*/  LDC R141, c[0x0][0x238] ;  /* 0x00008e00ff8d7b82 */ /* 0x000e620000000800 */
[----:B------:R-:W-:Y:S01]  /*06f0*/  LEA.HI R14, R137, R100, RZ, 0x1b ;  /* 0x00000064890e7211 */ /* 0x000fe200078fd8ff */
[----:B------:R-:W-:Y:S01]  /*0700*/  USHF.R.U32.HI UR13, URZ, 0x4, UR12 ;  /* 0x000000043f0d7899 */ /* 0x000fe2000801160c */
[----:B------:R-:W-:Y:S01]  /*0710*/  ISETP.GE.AND P6, PT, R101, RZ, PT ;  /* 0x000000ff6500720c */ /* 0x000fe20003fc6270 */
[----:B------:R-:W-:Y:S01]  /*0720*/  ULDC UR8, c[0x0][0x230] ;  /* 0x00008c0000087ab9 */ /* 0x000fe20000000800 */
[----:B------:R-:W-:Y:S01]  /*0730*/  LOP3.LUT R102, R137, 0x40, RZ, 0xc0, !PT ;  /* 0x0000004089667812 */ /* 0x000fe200078ec0ff */
[----:B------:R-:W2:Y:S01]  /*0740*/  I2F.RP R0, R19 ;  /* 0x0000001300007306 */ /* 0x000ea20000209400 */
[----:B------:R-:W-:Y:S01]  /*0750*/  VIADD R8, R14, 0x3c ;  /* 0x0000003c0e087836 */ /* 0x000fe20000000000 */
[----:B------:R-:W-:Y:S01]  /*0760*/  USGXT.U32 UR13, UR13, 0xe ;  /* 0x0000000e0d0d789a */ /* 0x000fe20008000000 */
[----:B------:R-:W-:Y:S01]  /*0770*/  IMAD.U32 R104, RZ, RZ, UR8 ;  /* 0x00000008ff687e24 */ /* 0x000fe2000f8e00ff */
[----:B------:R-:W-:Y:S01]  /*0780*/  UMOV UR5, URZ ;  /* 0x0000003f00057c82 */ /* 0x000fe20008000000 */
[----:B------:R-:W-:-:S02]  /*0790*/  CS2R R56, SRZ ;  /* 0x0000000000387805 */ /* 0x000fc4000001ff00 */
[----:B------:R-:W-:Y:S01]  /*07a0*/  ISETP.GE.AND P5, PT, R8, RZ, PT ;  /* 0x000000ff0800720c */ /* 0x000fe20003fa6270 */
[----:B------:R-:W-:Y:S01]  /*07b0*/  UIADD3 UR8, UP0, UR13, 0x80, URZ ;  /* 0x000000800d087890 */ /* 0x000fe2000ff1e03f */
[----:B0-----:R-:W0:Y:S01]  /*07c0*/  MUFU.RCP R4, R4 ;  /* 0x0000000400047308 */ /* 0x001e220000001000 */
[----:B------:R-:W-:Y:S02]  /*07d0*/  CS2R R58, SRZ ;  /* 0x00000000003a7805 */ /* 0x000fe4000001ff00 */
[----:B------:R-:W-:Y:S01]  /*07e0*/  CS2R R60, SRZ ;  /* 0x00000000003c7805 */ /* 0x000fe2000001ff00 */
[----:B------:R-:W-:Y:S01]  /*07f0*/  UIADD3.X UR9, UR5, 0x40000040, URZ, UP0, !UPT ;  /* 0x4000004005097890 */ /* 0x000fe200087fe43f */
[----:B------:R-:W-:Y:S02]  /*0800*/  CS2R R62, SRZ ;  /* 0x00000000003e7805 */ /* 0x000fe4000001ff00 */
[----:B------:R-:W-:Y:S02]  /*0810*/  CS2R R64, SRZ ;  /* 0x0000000000407805 */ /* 0x000fe4000001ff00 */
[----:B------:R-:W-:-:S02]  /*0820*/  CS2R R66, SRZ ;  /* 0x0000000000427805 */ /* 0x000fc4000001ff00 */
[----:B------:R-:W-:Y:S01]  /*0830*/  CS2R R68, SRZ ;  /* 0x0000000000447805 */ /* 0x000fe2000001ff00 */
[----:B--2---:R-:W2:Y:S01]  /*0840*/  MUFU.RCP R0, R0 ;  /* 0x0000000000007308 */ /* 0x004ea20000001000 */
[----:B------:R-:W-:Y:S01]  /*0850*/  CS2R R70, SRZ ;  /* 0x0000000000467805 */ /* 0x000fe2000001ff00 */
[C---:B-1----:R-:W-:Y:S01]  /*0860*/  IMAD.SHL.U32 R109, R141.reuse, 0x20, RZ ;  /* 0x000000208d6d7824 */ /* 0x042fe200078e00ff */
[----:B------:R-:W-:Y:S01]  /*0870*/  CS2R R72, SRZ ;  /* 0x0000000000487805 */ /* 0x000fe2000001ff00 */
[C---:B------:R-:W-:Y:S01]  /*0880*/  IMAD R117, R141.reuse, 0x1f, RZ ;  /* 0x0000001f8d757824 */ /* 0x040fe200078e02ff */
[----:B------:R-:W-:Y:S01]  /*0890*/  CS2R R74, SRZ ;  /* 0x00000000004a7805 */ /* 0x000fe2000001ff00 */
[C---:B------:R-:W-:Y:S01]  /*08a0*/  IMAD R111, R141.reuse, 0x1e, RZ ;  /* 0x0000001e8d6f7824 */ /* 0x040fe200078e02ff */
[----:B------:R-:W-:Y:S01]  /*08b0*/  CS2R R76, SRZ ;  /* 0x00000000004c7805 */ /* 0x000fe2000001ff00 */
[C---:B------:R-:W-:Y:S01]  /*08c0*/  IMAD R113, R141.reuse, 0x1d, RZ ;  /* 0x0000001d8d717824 */ /* 0x040fe200078e02ff */
[----:B------:R-:W-:Y:S01]  /*08d0*/  CS2R R78, SRZ ;  /* 0x00000000004e7805 */ /* 0x000fe2000001ff00 */
[----:B0-----:R-:W-:Y:S01]  /*08e0*/  VIADD R5, R4, 0xffffffe ;  /* 0x0ffffffe04057836 */ /* 0x001fe20000000000 */
[----:B------:R-:W-:Y:S01]  /*08f0*/  CS2R R80, SRZ ;  /* 0x0000000000507805 */ /* 0x000fe2000001ff00 */
[C---:B------:R-:W-:Y:S01]  /*0900*/  IMAD R115, R141.reuse, 0x1c, RZ ;  /* 0x0000001c8d737824 */ /* 0x040fe200078e02ff */
[----:B------:R-:W-:Y:S01]  /*0910*/  CS2R R82, SRZ ;  /* 0x0000000000527805 */ /* 0x000fe2000001ff00 */
[----:B------:R0:W1:Y:S01]  /*0920*/  F2I.FTZ.U32.TRUNC.NTZ R3, R5 ;  /* 0x0000000500037305 */ /* 0x000062000021f000 */
[C---:B------:R-:W-:Y:S01]  /*0930*/  IMAD R125, R141.reuse, 0x1b, RZ ;  /* 0x0000001b8d7d7824 */ /* 0x040fe200078e02ff */
[----:B------:R-:W-:Y:S01]  /*0940*/  CS2R R84, SRZ ;  /* 0x0000000000547805 */ /* 0x000fe2000001ff00 */
[----:B--2---:R-:W-:Y:S01]  /*0950*/  VIADD R4, R0, 0xffffffe ;  /* 0x0ffffffe00047836 */ /* 0x004fe20000000000 */
[----:B------:R-:W-:Y:S01]  /*0960*/  CS2R R86, SRZ ;  /* 0x0000000000567805 */ /* 0x000fe2000001ff00 */
[C---:B------:R-:W-:Y:S01]  /*0970*/  IMAD R119, R141.reuse, 0x1a, RZ ;  /* 0x0000001a8d777824 */ /* 0x040fe200078e02ff */
[----:B------:R-:W-:Y:S01]  /*0980*/  CS2R R36, SRZ ;  /* 0x0000000000247805 */ /* 0x000fe2000001ff00 */
[----:B------:R-:W-:Y:S01]  /*0990*/  IMAD R121, R141, 0x19, RZ ;  /* 0x000000198d797824 */ /* 0x000fe200078e02ff */
[----:B------:R-:W-:-:S02]  /*09a0*/  CS2R R38, SRZ ;  /* 0x0000000000267805 */ /* 0x000fc4000001ff00 */
[----:B0-----:R-:W-:Y:S01]  /*09b0*/  SHF.R.U32.HI R5, RZ, 0x5, R137 ;  /* 0x00000005ff057819 */ /* 0x001fe20000011689 */
[C---:B------:R-:W-:Y:S01]  /*09c0*/  IMAD R123, R141.reuse, 0x18, RZ ;  /* 0x000000188d7b7824 */ /* 0x040fe200078e02ff */
[----:B------:R-:W-:Y:S01]  /*09d0*/  CS2R R40, SRZ ;  /* 0x0000000000287805 */ /* 0x000fe2000001ff00 */
[----:B------:R-:W-:Y:S01]  /*09e0*/  IMAD R131, R141, 0x17, RZ ;  /* 0x000000178d837824 */ /* 0x000fe200078e02ff */
[----:B------:R-:W-:Y:S01]  /*09f0*/  SGXT.U32 R5, R5, 0x2 ;  /* 0x000000020505781a */ /* 0x000fe20000000000 */
[C---:B------:R-:W-:Y:S01]  /*0a00*/  IMAD R127, R141.reuse, 0x16, RZ ;  /* 0x000000168d7f7824 */ /* 0x040fe200078e02ff */
[----:B------:R-:W-:Y:S01]  /*0a10*/  CS2R R42, SRZ ;  /* 0x00000000002a7805 */ /* 0x000fe2000001ff00 */
[--C-:B-1----:R-:W-:Y:S01]  /*0a20*/  IMAD.MOV R2, RZ, RZ, -R3.reuse ;  /* 0x000000ffff027224 */ /* 0x102fe200078e0a03 */
[----:B------:R-:W-:Y:S01]  /*0a30*/  LOP3.LUT R25, R100, R5, RZ, 0xfc, !PT ;  /* 0x0000000564197212 */ /* 0x000fe200078efcff */
[----:B------:R-:W-:Y:S01]  /*0a40*/  IMAD R129, R141, 0x15, RZ ;  /* 0x000000158d817824 */ /* 0x000fe200078e02ff */
[----:B------:R-:W-:Y:S01]  /*0a50*/  CS2R R44, SRZ ;  /* 0x00000000002c7805 */ /* 0x000fe2000001ff00 */
[----:B------:R-:W-:Y:S01]  /*0a60*/  IMAD R7, R2, R9, RZ ;  /* 0x0000000902077224 */ /* 0x000fe200078e02ff */
[C---:B------:R-:W-:Y:S01]  /*0a70*/  LOP3.LUT R10, R25.reuse, 0x38, RZ, 0xfc, !PT ;  /* 0x00000038190a7812 */ /* 0x040fe200078efcff */
[----:B------:R-:W-:Y:S01]  /*0a80*/  IMAD.MOV.U32 R2, RZ, RZ, RZ ;  /* 0x000000ffff027224 */ /* 0x000fe200078e00ff */
[----:B------:R-:W-:Y:S01]  /*0a90*/  LOP3.LUT R26, R25, 0x2c, RZ, 0xfc, !PT ;  /* 0x0000002c191a7812 */ /* 0x000fe200078efcff */
[----:B------:R-:W-:Y:S01]  /*0aa0*/  IMAD R105, R141, 0x14, RZ ;  /* 0x000000148d697824 */ /* 0x000fe200078e02ff */
[----:B------:R-:W-:Y:S01]  /*0ab0*/  ISETP.GE.AND P1, PT, R10, RZ, PT ;  /* 0x000000ff0a00720c */ /* 0x000fe20003f26270 */
[----:B------:R-:W-:Y:S01]  /*0ac0*/  IMAD.HI.U32 R2, R3, R7, R2 ;  /* 0x0000000703027227 */ /* 0x000fe200078e0002 */
[----:B------:R-:W-:Y:S01]  /*0ad0*/  IABS R7, R10 ;  /* 0x0000000a00077213 */ /* 0x000fe20000000000 */
[----:B------:R-:W0:Y:S01]  /*0ae0*/  F2I.FTZ.U32.TRUNC.NTZ R3, R4 ;  /* 0x0000000400037305 */ /* 0x000e22000021f000 */
[----:B------:R-:W-:Y:S01]  /*0af0*/  IABS R11, R26 ;  /* 0x0000001a000b7213 */ /* 0x000fe20000000000 */
[----:B------:R-:W-:Y:S01]  /*0b00*/  IMAD R133, R141, 0x13, RZ ;  /* 0x000000138d857824 */ /* 0x000fe200078e02ff */
[C---:B------:R-:W-:Y:S01]  /*0b10*/  LOP3.LUT R27, R25.reuse, 0x28, RZ, 0xfc, !PT ;  /* 0x00000028191b7812 */ /* 0x040fe200078efcff */
[----:B------:R-:W-:Y:S01]  /*0b20*/  IMAD.HI.U32 R2, R2, R6, RZ ;  /* 0x0000000602027227 */ /* 0x000fe200078e00ff */
[----:B------:R-:W-:-:S02]  /*0b30*/  LOP3.LUT R28, R25, 0x24, RZ, 0xfc, !PT ;  /* 0x00000024191c7812 */ /* 0x000fc400078efcff */
[----:B------:R-:W-:Y:S02]  /*0b40*/  CS2R R46, SRZ ;  /* 0x00000000002e7805 */ /* 0x000fe4000001ff00 */
[----:B------:R-:W-:Y:S01]  /*0b50*/  IABS R13, R27 ;  /* 0x0000001b000d7213 */ /* 0x000fe20000000000 */
[----:B------:R-:W-:Y:S01]  /*0b60*/  IMAD.MOV R2, RZ, RZ, -R2 ;  /* 0x000000ffff027224 */ /* 0x000fe200078e0a02 */
[----:B------:R-:W-:Y:S01]  /*0b70*/  LOP3.LUT R29, R25, 0x20, RZ, 0xfc, !PT ;  /* 0x00000020191d7812 */ /* 0x000fe200078efcff */
[----:B------:R-:W-:Y:S01]  /*0b80*/  IMAD R173, R141, 0x12, RZ ;  /* 0x000000128dad7824 */ /* 0x000fe200078e02ff */
[----:B------:R-:W-:Y:S01]  /*0b90*/  LOP3.LUT R30, R25, 0x18, RZ, 0xfc, !PT ;  /* 0x00000018191e7812 */ /* 0x000fe200078efcff */
[----:B------:R-:W-:Y:S01]  /*0ba0*/  IMAD R6, R9, R2, R6 ;  /* 0x0000000209067224 */ /* 0x000fe200078e0206 */
[----:B------:R-:W-:Y:S01]  /*0bb0*/  LOP3.LUT R31, R25, 0x14, RZ, 0xfc, !PT ;  /* 0x00000014191f7812 */ /* 0x000fe200078efcff */
[----:B------:R-:W-:Y:S01]  /*0bc0*/  IMAD.MOV.U32 R2, RZ, RZ, RZ ;  /* 0x000000ffff027224 */ /* 0x000fe200078e00ff */
[----:B------:R-:W-:Y:S01]  /*0bd0*/  IABS R15, R30 ;  /* 0x0000001e000f7213 */ /* 0x000fe20000000000 */
[--C-:B0-----:R-:W-:Y:S01]  /*0be0*/  IMAD.MOV R0, RZ, RZ, -R3.reuse ;  /* 0x000000ffff007224 */ /* 0x101fe200078e0a03 */
[----:B------:R-:W-:Y:S01]  /*0bf0*/  ISETP.GT.U32.AND P0, PT, R9, R6, PT ;  /* 0x000000060900720c */ /* 0x000fe20003f04070 */
[----:B------:R-:W-:Y:S01]  /*0c00*/  IMAD R171, R141, 0x11, RZ ;  /* 0x000000118dab7824 */ /* 0x000fe200078e02ff */
[----:B------:R-:W-:Y:S01]  /*0c10*/  LOP3.LUT R32, R25, 0x10, RZ, 0xfc, !PT ;  /* 0x0000001019207812 */ /* 0x000fe200078efcff */
[----:B------:R-:W-:Y:S01]  /*0c20*/  IMAD R5, R0, R19, RZ ;  /* 0x0000001300057224 */ /* 0x000fe200078e02ff */
[----:B------:R-:W-:Y:S01]  /*0c30*/  IABS R0, R8 ;  /* 0x0000000800007213 */ /* 0x000fe20000000000 */
[----:B------:R-:W-:Y:S01]  /*0c40*/  IMAD.SHL.U32 R169, R141, 0x10, RZ ;  /* 0x000000108da97824 */ /* 0x000fe200078e00ff */
[----:B------:R-:W-:Y:S01]  /*0c50*/  LOP3.LUT R33, R25, 0xc, RZ, 0xfc, !PT ;  /* 0x0000000c19217812 */ /* 0x000fe200078efcff */
[----:B------:R-:W-:Y:S01]  /*0c60*/  IMAD.HI.U32 R2, R3, R5, R2 ;  /* 0x0000000503027227 */ /* 0x000fe200078e0002 */
[----:B------:R-:W-:-:S02]  /*0c70*/  SHF.R.S32.HI R3, RZ, 0x1f, R106 ;  /* 0x0000001fff037819 */ /* 0x000fc4000001146a */
[----:B------:R-:W-:Y:S02]  /*0c80*/  CS2R R48, SRZ ;  /* 0x0000000000307805 */ /* 0x000fe4000001ff00 */
[----:B------:R-:W-:Y:S01]  /*0c90*/  IABS R16, R32 ;  /* 0x0000002000107213 */ /* 0x000fe20000000000 */
[----:B------:R-:W-:Y:S01]  /*0ca0*/  IMAD.MOV.U32 R5, RZ, RZ, R0 ;  /* 0x000000ffff057224 */ /* 0x000fe200078e0000 */
[----:B------:R-:W-:Y:S01]  /*0cb0*/  LEA.HI R106, R3, R106, RZ, 0x5 ;  /* 0x0000006a036a7211 */ /* 0x000fe200078f28ff */
[----:B------:R-:W-:Y:S01]  /*0cc0*/  @!P0 IMAD.IADD R6, R6, 0x1, -R9 ;  /* 0x0000000106068824 */ /* 0x000fe200078e0a09 */
[----:B------:R-:W-:Y:S01]  /*0cd0*/  LOP3.LUT R34, R25, 0x8, RZ, 0xfc, !PT ;  /* 0x0000000819227812 */ /* 0x000fe200078efcff */
[----:B------:R-:W-:Y:S01]  /*0ce0*/  IMAD.HI.U32 R4, R2, R7, RZ ;  /* 0x0000000702047227 */ /* 0x000fe200078e00ff */
[----:B------:R-:W-:Y:S02]  /*0cf0*/  IABS R17, R33 ;  /* 0x0000002100117213 */ /* 0x000fe40000000000 */
[----:B------:R-:W-:-:S02]  /*0d00*/  CS2R R50, SRZ ;  /* 0x0000000000327805 */ /* 0x000fc4000001ff00 */
[----:B------:R-:W-:Y:S01]  /*0d10*/  ISETP.GT.U32.AND P0, PT, R9, R6, PT ;  /* 0x000000060900720c */ /* 0x000fe20003f04070 */
[----:B------:R-:W-:Y:S01]  /*0d20*/  IMAD.HI.U32 R0, R2, R5, RZ ;  /* 0x0000000502007227 */ /* 0x000fe200078e00ff */
[----:B------:R-:W-:Y:S02]  /*0d30*/  IABS R22, R34 ;  /* 0x0000002200167213 */ /* 0x000fe40000000000 */
[----:B------:R-:W-:Y:S02]  /*0d40*/  CS2R R52, SRZ ;  /* 0x0000000000347805 */ /* 0x000fe4000001ff00 */
[----:B------:R-:W-:Y:S01]  /*0d50*/  IABS R24, R25 ;  /* 0x0000001900187213 */ /* 0x000fe20000000000 */
[----:B------:R-:W-:Y:S01]  /*0d60*/  IMAD.MOV R4, RZ, RZ, -R4 ;  /* 0x000000ffff047224 */ /* 0x000fe200078e0a04 */
[----:B------:R-:W-:Y:S01]  /*0d70*/  LOP3.LUT R35, R25, 0x4, RZ, 0xfc, !PT ;  /* 0x0000000419237812 */ /* 0x000fe200078efcff */
[----:B------:R-:W-:Y:S01]  /*0d80*/  IMAD.MOV R0, RZ, RZ, -R0 ;  /* 0x000000ffff007224 */ /* 0x000fe200078e0a00 */
[----:B------:R-:W-:Y:S01]  /*0d90*/  CS2R R54, SRZ ;  /* 0x0000000000367805 */ /* 0x000fe2000001ff00 */
[----:B------:R-:W-:Y:S01]  /*0da0*/  IMAD R3, R19, R4, R7 ;  /* 0x0000000413037224 */ /* 0x000fe200078e0207 */
[----:B------:R-:W-:Y:S01]  /*0db0*/  LOP3.LUT R4, R25, 0x34, RZ, 0xfc, !PT ;  /* 0x0000003419047812 */ /* 0x000fe200078efcff */
[----:B------:R-:W-:Y:S01]  /*0dc0*/  IMAD R0, R19, R0, R5 ;  /* 0x0000000013007224 */ /* 0x000fe200078e0205 */
[----:B------:R-:W-:Y:S01]  /*0dd0*/  LOP3.LUT R5, R25, 0x30, RZ, 0xfc, !PT ;  /* 0x0000003019057812 */ /* 0x000fe200078efcff */
[----:B------:R-:W-:Y:S01]  /*0de0*/  @!P0 IMAD.IADD R6, R6, 0x1, -R9 ;  /* 0x0000000106068824 */ /* 0x000fe200078e0a09 */
[----:B------:R-:W-:Y:S01]  /*0df0*/  IABS R7, R4 ;  /* 0x0000000400077213 */ /* 0x000fe20000000000 */
[----:B------:R-:W-:Y:S01]  /*0e00*/  IMAD R167, R141, 0xf, RZ ;  /* 0x0000000f8da77824 */ /* 0x000fe200078e02ff */
[----:B------:R-:W-:Y:S01]  /*0e10*/  ISETP.GT.U32.AND P4, PT, R19, R3, PT ;  /* 0x000000031300720c */ /* 0x000fe20003f84070 */
[----:B------:R-:W-:Y:S01]  /*0e20*/  IMAD.MOV.U32 R18, RZ, RZ, R6 ;  /* 0x000000ffff127224 */ /* 0x000fe200078e0006 */
[----:B------:R-:W-:Y:S01]  /*0e30*/  IABS R9, R5 ;  /* 0x0000000500097213 */ /* 0x000fe20000000000 */
[----:B------:R-:W-:Y:S01]  /*0e40*/  IMAD.HI.U32 R6, R2, R11, RZ ;  /* 0x0000000b02067227 */ /* 0x000fe200078e00ff */
[----:B------:R-:W-:Y:S01]  /*0e50*/  ISETP.GE.AND P2, PT, R4, RZ, PT ;  /* 0x000000ff0400720c */ /* 0x000fe20003f46270 */
[----:B------:R-:W-:Y:S01]  /*0e60*/  UMOV UR10, 0xfffffffe ;  /* 0xfffffffe000a7882 */ /* 0x000fe20000000000 */
[----:B------:R-:W-:Y:S01]  /*0e70*/  ISETP.GE.AND P3, PT, R5, RZ, PT ;  /* 0x000000ff0500720c */ /* 0x000fe20003f66270 */
[----:B------:R-:W-:Y:S01]  /*0e80*/  @!P6 IMAD.MOV R18, RZ, RZ, -R18 ;  /* 0x000000ffff12e224 */ /* 0x000fe200078e0a12 */
[----:B------:R-:W-:Y:S01]  /*0e90*/  ISETP.NE.AND P6, PT, R20, RZ, PT ;  /* 0x000000ff1400720c */ /* 0x000fe20003fc5270 */
[C---:B------:R-:W-:Y:S01]  /*0ea0*/  IMAD.HI.U32 R4, R2.reuse, R7, RZ ;  /* 0x0000000702047227 */ /* 0x040fe200078e00ff */
[----:B------:R-:W-:Y:S01]  /*0eb0*/  ISETP.GT.U32.AND P0, PT, R19, R0, PT ;  /* 0x000000001300720c */ /* 0x000fe20003f04070 */
[----:B------:R-:W-:Y:S01]  /*0ec0*/  UMOV UR11, 0x7fffffdf ;  /* 0x7fffffdf000b7882 */ /* 0x000fe20000000000 */
[----:B------:R-:W-:Y:S01]  /*0ed0*/  SHF.R.S32.HI R106, RZ, 0x5, R106 ;  /* 0x00000005ff6a7819 */ /* 0x000fe2000001146a */
[----:B------:R-:W-:Y:S01]  /*0ee0*/  IMAD.HI.U32 R5, R2, R9, RZ ;  /* 0x0000000902057227 */ /* 0x000fe200078e00ff */
[----:B------:R-:W-:-:S02]  /*0ef0*/  UIADD3.64 UR16, UR8, 0x80, URZ ;  /* 0x0000008008107897 */ /* 0x000fc4000fffe03f */
[----:B------:R-:W-:Y:S01]  /*0f00*/  UIADD3.64 UR20, UR8, 0x100, URZ ;  /* 0x0000010008147897 */ /* 0x000fe2000fffe03f */
[----:B------:R-:W-:Y:S02]  /*0f10*/  IMAD.MOV R8, RZ, RZ, -R4 ;  /* 0x000000ffff087224 */ /* 0x000fe400078e0a04 */
[----:B------:R-:W-:Y:S02]  /*0f20*/  IMAD.MOV R10, RZ, RZ, -R5 ;  /* 0x000000ffff0a7224 */ /* 0x000fe400078e0a05 */
[----:B------:R-:W-:Y:S01]  /*0f30*/  IMAD R5, R19, R8, R7 ;  /* 0x0000000813057224 */ /* 0x000fe200078e0207 */
[----:B------:R-:W-:Y:S01]  /*0f40*/  @!P6 LOP3.LUT R18, RZ, R20, RZ, 0x33, !PT ;  /* 0x00000014ff12e212 */ /* 0x000fe200078e33ff */
[--C-:B------:R-:W-:Y:S02]  /*0f50*/  @!P4 IMAD.IADD R3, R3, 0x1, -R19.reuse ;  /* 0x000000010303c824 */ /* 0x100fe400078e0a13 */
[----:B------:R-:W-:Y:S01]  /*0f60*/  @!P0 IMAD.IADD R0, R0, 0x1, -R19 ;  /* 0x0000000100008824 */ /* 0x000fe200078e0a13 */
[C---:B------:R-:W-:Y:S01]  /*0f70*/  ISETP.GT.U32.AND P6, PT, R19.reuse, R5, PT ;  /* 0x000000051300720c */ /* 0x040fe20003fc4070 */
[----:B------:R-:W-:Y:S01]  /*0f80*/  IMAD.MOV R12, RZ, RZ, -R6 ;  /* 0x000000ffff0c7224 */ /* 0x000fe200078e0a06 */
[C---:B------:R-:W-:Y:S01]  /*0f90*/  ISETP.GT.U32.AND P4, PT, R19.reuse, R3, PT ;  /* 0x000000031300720c */ /* 0x040fe20003f84070 */
[----:B------:R-:W-:Y:S01]  /*0fa0*/  IMAD.HI.U32 R4, R2, R13, RZ ;  /* 0x0000000d02047227 */ /* 0x000fe200078e00ff */
[----:B------:R-:W-:-:S03]  /*0fb0*/  ISETP.GT.U32.AND P0, PT, R19, R0, PT ;  /* 0x000000001300720c */ /* 0x000fc60003f04070 */
[C---:B------:R-:W-:Y:S01]  /*0fc0*/  IMAD R6, R19.reuse, R10, R9 ;  /* 0x0000000a13067224 */ /* 0x040fe200078e0209 */
[----:B------:R-:W-:Y:S01]  /*0fd0*/  IABS R10, R28 ;  /* 0x0000001c000a7213 */ /* 0x000fe20000000000 */
[----:B------:R-:W-:Y:S02]  /*0fe0*/  IMAD.MOV R4, RZ, RZ, -R4 ;  /* 0x000000ffff047224 */ /* 0x000fe400078e0a04 */
[----:B------:R-:W-:Y:S01]  /*0ff0*/  IMAD R7, R19, R12, R11 ;  /* 0x0000000c13077224 */ /* 0x000fe200078e020b */
[----:B------:R-:W-:Y:S01]  /*1000*/  IABS R12, R29 ;  /* 0x0000001d000c7213 */ /* 0x000fe20000000000 */
[--C-:B------:R-:W-:Y:S02]  /*1010*/  @!P6 IMAD.IADD R5, R5, 0x1, -R19.reuse ;  /* 0x000000010505e824 */ /* 0x100fe400078e0a13 */
[----:B------:R-:W-:Y:S01]  /*1020*/  @!P4 IMAD.IADD R3, R3, 0x1, -R19 ;  /* 0x000000010303c824 */ /* 0x000fe200078e0a13 */
[C---:B------:R-:W-:Y:S01]  /*1030*/  ISETP.GT.U32.AND P4, PT, R19.reuse, R6, PT ;  /* 0x000000061300720c */ /* 0x040fe20003f84070 */
[C---:B------:R-:W-:Y:S01]  /*1040*/  IMAD R8, R19.reuse, R4, R13 ;  /* 0x0000000413087224 */ /* 0x040fe200078e020d */
[----:B------:R-:W-:Y:S01]  /*1050*/  ISETP.GT.U32.AND P6, PT, R19, R5, PT ;  /* 0x000000051300720c */ /* 0x000fe20003fc4070 */
[----:B------:R-:W-:-:S02]  /*1060*/  VIADD R4, R14, 0x1c ;  /* 0x0000001c0e047836 */ /* 0x000fc40000000000 */
[----:B------:R-:W-:Y:S02]  /*1070*/  @!P0 IMAD.IADD R0, R0, 0x1, -R19 ;  /* 0x0000000100008824 */ /* 0x000fe400078e0a13 */
[----:B------:R-:W-:Y:S01]  /*1080*/  IMAD.HI.U32 R9, R2, R12, RZ ;  /* 0x0000000c02097227 */ /* 0x000fe200078e00ff */
[----:B------:R-:W-:Y:S02]  /*1090*/  ISETP.GE.AND P0, PT, R4, RZ, PT ;  /* 0x000000ff0400720c */ /* 0x000fe40003f06270 */
[----:B------:R-:W-:Y:S01]  /*10a0*/  IABS R14, R4 ;  /* 0x00000004000e7213 */ /* 0x000fe20000000000 */
[----:B------:R-:W-:-:S04]  /*10b0*/  IMAD.HI.U32 R4, R2, R10, RZ ;  /* 0x0000000a02047227 */ /* 0x000fc800078e00ff */
[----:B------:R-:W-:Y:S02]  /*10c0*/  @!P4 IMAD.IADD R6, R6, 0x1, -R19 ;  /* 0x000000010606c824 */ /* 0x000fe400078e0a13 */
[----:B------:R-:W-:Y:S02]  /*10d0*/  IMAD.MOV R11, RZ, RZ, -R4 ;  /* 0x000000ffff0b7224 */ /* 0x000fe400078e0a04 */
[----:B------:R-:W-:Y:S01]  /*10e0*/  IMAD.HI.U32 R4, R2, R14, RZ ;  /* 0x0000000e02047227 */ /* 0x000fe200078e00ff */
[----:B------:R-:W-:-:S03]  /*10f0*/  ISETP.GT.U32.AND P4, PT, R19, R6, PT ;  /* 0x000000061300720c */ /* 0x000fc60003f84070 */
[----:B------:R-:W-:Y:S02]  /*1100*/  IMAD.MOV R13, RZ, RZ, -R9 ;  /* 0x000000ffff0d7224 */ /* 0x000fe400078e0a09 */
[----:B------:R-:W-:Y:S01]  /*1110*/  @!P6 IMAD.IADD R5, R5, 0x1, -R19 ;  /* 0x000000010505e824 */ /* 0x000fe200078e0a13 */
[C---:B------:R-:W-:Y:S01]  /*1120*/  ISETP.GT.U32.AND P6, PT, R19.reuse, R7, PT ;  /* 0x000000071300720c */ /* 0x040fe20003fc4070 */
[----:B------:R-:W-:Y:S02]  /*1130*/  IMAD R9, R19, R11, R10 ;  /* 0x0000000b13097224 */ /* 0x000fe400078e020a */
[----:B------:R-:W-:Y:S02]  /*1140*/  IMAD.MOV R11, RZ, RZ, -R4 ;  /* 0x000000ffff0b7224 */ /* 0x000fe400078e0a04 */
[----:B------:R-:W-:-:S04]  /*1150*/  IMAD.HI.U32 R4, R2, R15, RZ ;  /* 0x0000000f02047227 */ /* 0x000fc800078e00ff */
[C---:B------:R-:W-:Y:S01]  /*1160*/  IMAD R10, R19.reuse, R13, R12 ;  /* 0x0000000d130a7224 */ /* 0x040fe200078e020c */
[----:B------:R-:W-:Y:S01]  /*1170*/  IABS R13, R31 ;  /* 0x0000001f000d7213 */ /* 0x000fe20000000000 */
[----:B------:R-:W-:Y:S02]  /*1180*/  IMAD.MOV R4, RZ, RZ, -R4 ;  /* 0x000000ffff047224 */ /* 0x000fe400078e0a04 */
[----:B------:R-:W-:Y:S01]  /*1190*/  @!P4 IMAD.IADD R6, R6, 0x1, -R19 ;  /* 0x000000010606c824 */ /* 0x000fe200078e0a13 */
[C---:B------:R-:W-:Y:S01]  /*11a0*/  ISETP.GT.U32.AND P4, PT, R19.reuse, R8, PT ;  /* 0x000000081300720c */ /* 0x040fe20003f84070 */
[----:B------:R-:W-:Y:S02]  /*11b0*/  IMAD R12, R19, R4, R15 ;  /* 0x00000004130c7224 */ /* 0x000fe400078e020f */
[----:B------:R-:W-:-:S04]  /*11c0*/  IMAD.HI.U32 R4, R2, R13, RZ ;  /* 0x0000000d02047227 */ /* 0x000fc800078e00ff */
[----:B------:R-:W-:Y:S01]  /*11d0*/  @!P6 IMAD.IADD R7, R7, 0x1, -R19 ;  /* 0x000000010707e824 */ /* 0x000fe200078e0a13 */
[C---:B------:R-:W-:Y:S01]  /*11e0*/  ISETP.GT.U32.AND P6, PT, R19.reuse, R9, PT ;  /* 0x000000091300720c */ /* 0x040fe20003fc4070 */
[----:B------:R-:W-:Y:S02]  /*11f0*/  IMAD.MOV R4, RZ, RZ, -R4 ;  /* 0x000000ffff047224 */ /* 0x000fe400078e0a04 */
[C---:B------:R-:W-:Y:S02]  /*1200*/  IMAD R11, R19.reuse, R11, R14 ;  /* 0x0000000b130b7224 */ /* 0x040fe400078e020e */
[----:B------:R-:W-:Y:S02]  /*1210*/  IMAD R13, R19, R4, R13 ;  /* 0x00000004130d7224 */ /* 0x000fe400078e020d */
[----:B------:R-:W-:-:S04]  /*1220*/  IMAD.HI.U32 R4, R2, R16, RZ ;  /* 0x0000001002047227 */ /* 0x000fc800078e00ff */
[----:B------:R-:W-:-:S04]  /*1230*/  IMAD.HI.U32 R14, R2, R17, RZ ;  /* 0x00000011020e7227 */ /* 0x000fc800078e00ff */
[----:B------:R-:W-:Y:S02]  /*1240*/  IMAD.MOV R4, RZ, RZ, -R4 ;  /* 0x000000ffff047224 */ /* 0x000fe400078e0a04 */
[----:B------:R-:W-:-:S04]  /*1250*/  IMAD.HI.U32 R15, R2, R22, RZ ;  /* 0x00000016020f7227 */ /* 0x000fc800078e00ff */
[--C-:B------:R-:W-:Y:S01]  /*1260*/  @!P4 IMAD.IADD R8, R8, 0x1, -R19.reuse ;  /* 0x000000010808c824 */ /* 0x100fe200078e0a13 */
[----:B------:R-:W-:Y:S01]  /*1270*/  ISETP.GT.U32.AND P4, PT, R19, R10, PT ;  /* 0x0000000a1300720c */ /* 0x000fe20003f84070 */
[----:B------:R-:W-:Y:S02]  /*1280*/  IMAD.MOV R20, RZ, RZ, -R14 ;  /* 0x000000ffff147224 */ /* 0x000fe400078e0a0e */
[----:B------:R-:W-:Y:S01]  /*1290*/  @!P6 IMAD.IADD R9, R9, 0x1, -R19 ;  /* 0x000000010909e824 */ /* 0x000fe200078e0a13 */
[C---:B------:R-:W-:Y:S01]  /*12a0*/  ISETP.GT.U32.AND P6, PT, R19.reuse, R11, PT ;  /* 0x0000000b1300720c */ /* 0x040fe20003fc4070 */
[----:B------:R-:W-:Y:S02]  /*12b0*/  IMAD R14, R19, R4, R16 ;  /* 0x00000004130e7224 */ /* 0x000fe400078e0210 */
[----:B------:R-:W-:-:S04]  /*12c0*/  IMAD.HI.U32 R4, R2, R24, RZ ;  /* 0x0000001802047227 */ /* 0x000fc800078e00ff */
[----:B------:R-:W-:Y:S02]  /*12d0*/  IMAD.MOV R23, RZ, RZ, -R15 ;  /* 0x000000ffff177224 */ /* 0x000fe400078e0a0f */
[C---:B------:R-:W-:Y:S01]  /*12e0*/  IMAD R15, R19.reuse, R20, R17 ;  /* 0x00000014130f7224 */ /* 0x040fe200078e0211 */
[----:B------:R-:W-:Y:S01]  /*12f0*/  IABS R20, R35 ;  /* 0x0000002300147213 */ /* 0x000fe20000000000 */
[----:B------:R-:W-:Y:S02]  /*1300*/  IMAD.MOV R17, RZ, RZ, -R4 ;  /* 0x000000ffff117224 */ /* 0x000fe400078e0a04 */
[----:B------:R-:W-:Y:S02]  /*1310*/  IMAD.MOV.U32 R4, RZ, RZ, R3 ;  /* 0x000000ffff047224 */ /* 0x000fe400078e0003 */
[--C-:B------:R-:W-:Y:S01]  /*1320*/  @!P4 IMAD.IADD R10, R10, 0x1, -R19.reuse ;  /* 0x000000010a0ac824 */ /* 0x100fe200078e0a13 */
[C---:B------:R-:W-:Y:S01]  /*1330*/  ISETP.GT.U32.AND P4, PT, R19.reuse, R12, PT ;  /* 0x0000000c1300720c */ /* 0x040fe20003f84070 */
[----:B------:R-:W-:Y:S01]  /*1340*/  @!P1 IMAD.MOV R4, RZ, RZ, -R4 ;  /* 0x000000ffff049224 */ /* 0x000fe200078e0a04 */
[----:B------:R-:W-:Y:S01]  /*1350*/  ISETP.GT.U32.AND P1, PT, R19, R9, PT ;  /* 0x000000091300720c */ /* 0x000fe20003f24070 */
[----:B------:R-:W-:Y:S01]  /*1360*/  @!P6 IMAD.IADD R11, R11, 0x1, -R19 ;  /* 0x000000010b0be824 */ /* 0x000fe200078e0a13 */
[C---:B------:R-:W-:Y:S01]  /*1370*/  ISETP.GT.U32.AND P6, PT, R19.reuse, R8, PT ;  /* 0x000000081300720c */ /* 0x040fe20003fc4070 */
[----:B------:R-:W-:Y:S01]  /*1380*/  @!P2 IMAD.MOV R5, RZ, RZ, -R5 ;  /* 0x000000ffff05a224 */ /* 0x000fe200078e0a05 */
[C---:B------:R-:W-:Y:S01]  /*1390*/  ISETP.GT.U32.AND P2, PT, R19.reuse, R10, PT ;  /* 0x0000000a1300720c */ /* 0x040fe20003f44070 */
[----:B------:R-:W-:Y:S01]  /*13a0*/  @!P5 IMAD.MOV R0, RZ, RZ, -R0 ;  /* 0x000000ffff00d224 */ /* 0x000fe200078e0a00 */
[C---:B------:R-:W-:Y:S01]  /*13b0*/  ISETP.GT.U32.AND P5, PT, R19.reuse, R7, PT ;  /* 0x000000071300720c */ /* 0x040fe20003fa4070 */
[----:B------:R-:W-:-:S02]  /*13c0*/  IMAD R17, R19, R17, R24 ;  /* 0x0000001113117224 */ /* 0x000fc400078e0218 */
[----:B------:R-:W-:-:S04]  /*13d0*/  IMAD.HI.U32 R2, R2, R20, RZ ;  /* 0x0000001402027227 */ /* 0x000fc800078e00ff */
[--C-:B------:R-:W-:Y:S01]  /*13e0*/  @!P1 IMAD.IADD R9, R9, 0x1, -R19.reuse ;  /* 0x0000000109099824 */ /* 0x100fe200078e0a13 */
[C---:B------:R-:W-:Y:S01]  /*13f0*/  ISETP.GT.U32.AND P1, PT, R19.reuse, R15, PT ;  /* 0x0000000f1300720c */ /* 0x040fe20003f24070 */
[--C-:B------:R-:W-:Y:S01]  /*1400*/  @!P6 IMAD.IADD R8, R8, 0x1, -R19.reuse ;  /* 0x000000010808e824 */ /* 0x100fe200078e0a13 */
[C---:B------:R-:W-:Y:S01]  /*1410*/  ISETP.GT.U32.AND P6, PT, R19.reuse, R14, PT ;  /* 0x0000000e1300720c */ /* 0x040fe20003fc4070 */
[--C-:B------:R-:W-:Y:S02]  /*1420*/  @!P4 IMAD.IADD R12, R12, 0x1, -R19.reuse ;  /* 0x000000010c0cc824 */ /* 0x100fe400078e0a13 */
[--C-:B------:R-:W-:Y:S01]  /*1430*/  @!P2 IMAD.IADD R10, R10, 0x1, -R19.reuse ;  /* 0x000000010a0aa824 */ /* 0x100fe200078e0a13 */
[C---:B------:R-:W-:Y:S01]  /*1440*/  ISETP.GT.U32.AND P2, PT, R19.reuse, R17, PT ;  /* 0x000000111300720c */ /* 0x040fe20003f44070 */
[----:B------:R-:W-:Y:S01]  /*1450*/  IMAD.MOV R2, RZ, RZ, -R2 ;  /* 0x000000ffff027224 */ /* 0x000fe200078e0a02 */
[C---:B------:R-:W-:Y:S01]  /*1460*/  ISETP.GT.U32.AND P4, PT, R19.reuse, R12, PT ;  /* 0x0000000c1300720c */ /* 0x040fe20003f84070 */
[----:B------:R-:W-:Y:S01]  /*1470*/  @!P3 IMAD.MOV R6, RZ, RZ, -R6 ;  /* 0x000000ffff06b224 */ /* 0x000fe200078e0a06 */
[----:B------:R-:W-:Y:S01]  /*1480*/  ISETP.GT.U32.AND P3, PT, R19, R11, PT ;  /* 0x0000000b1300720c */ /* 0x000fe20003f64070 */
[----:B------:R-:W-:Y:S01]  /*1490*/  @!P5 IMAD.IADD R7, R7, 0x1, -R19 ;  /* 0x000000010707d824 */ /* 0x000fe200078e0a13 */
[C---:B------:R-:W-:Y:S01]  /*14a0*/  ISETP.GT.U32.AND P5, PT, R19.reuse, R13, PT ;  /* 0x0000000d1300720c */ /* 0x040fe20003fa4070 */
[----:B------:R-:W-:Y:S01]  /*14b0*/  IMAD R2, R19, R2, R20 ;  /* 0x0000000213027224 */ /* 0x000fe200078e0214 */
[----:B------:R-:W-:Y:S01]  /*14c0*/  SHF.R.S32.HI R20, RZ, 0x6, R137 ;  /* 0x00000006ff147819 */ /* 0x000fe20000011489 */
[--C-:B------:R-:W-:Y:S01]  /*14d0*/  @!P1 IMAD.IADD R15, R15, 0x1, -R19.reuse ;  /* 0x000000010f0f9824 */ /* 0x100fe200078e0a13 */
[----:B------:R-:W-:Y:S01]  /*14e0*/  ISETP.GE.AND P1, PT, R28, RZ, PT ;  /* 0x000000ff1c00720c */ /* 0x000fe20003f26270 */
[--C-:B------:R-:W-:Y:S01]  /*14f0*/  @!P6 IMAD.IADD R14, R14, 0x1, -R19.reuse ;  /* 0x000000010e0ee824 */ /* 0x100fe200078e0a13 */
[C---:B------:R-:W-:Y:S01]  /*1500*/  ISETP.GT.U32.AND P6, PT, R19.reuse, R2, PT ;  /* 0x000000021300720c */ /* 0x040fe20003fc4070 */
[----:B------:R-:W-:Y:S01]  /*1510*/  IMAD R16, R19, R23, R22 ;  /* 0x0000001713107224 */ /* 0x000fe200078e0216 */
[----:B------:R-:W-:Y:S01]  /*1520*/  SGXT R20, R20, 0x1 ;  /* 0x000000011414781a */ /* 0x000fe20000000200 */
[--C-:B------:R-:W-:Y:S01]  /*1530*/  @!P2 IMAD.IADD R17, R17, 0x1, -R19.reuse ;  /* 0x000000011111a824 */ /* 0x100fe200078e0a13 */
[----:B------:R-:W-:Y:S01]  /*1540*/  ISETP.GE.AND P2, PT, R29, RZ, PT ;  /* 0x000000ff1d00720c */ /* 0x000fe20003f46270 */
[--C-:B------:R-:W-:Y:S01]  /*1550*/  @!P4 IMAD.IADD R12, R12, 0x1, -R19.reuse ;  /* 0x000000010c0cc824 */ /* 0x100fe200078e0a13 */
[----:B------:R-:W-:Y:S01]  /*1560*/  ISETP.GT.U32.AND P4, PT, R19, R16, PT ;  /* 0x000000101300720c */ /* 0x000fe20003f84070 */
[--C-:B------:R-:W-:Y:S01]  /*1570*/  @!P3 IMAD.IADD R11, R11, 0x1, -R19.reuse ;  /* 0x000000010b0bb824 */ /* 0x100fe200078e0a13 */
[----:B------:R-:W-:Y:S01]  /*1580*/  ISETP.GE.AND P3, PT, R26, RZ, PT ;  /* 0x000000ff1a00720c */ /* 0x000fe20003f66270 */
[----:B------:R-:W-:Y:S01]  /*1590*/  @!P5 IMAD.IADD R13, R13, 0x1, -R19 ;  /* 0x000000010d0dd824 */ /* 0x000fe200078e0a13 */
[----:B------:R-:W-:Y:S01]  /*15a0*/  ISETP.GE.AND P5, PT, R27, RZ, PT ;  /* 0x000000ff1b00720c */ /* 0x000fe20003fa6270 */
[----:B------:R-:W-:Y:S01]  /*15b0*/  @!P1 IMAD.MOV R9, RZ, RZ, -R9 ;  /* 0x000000ffff099224 */ /* 0x000fe200078e0a09 */
[C---:B------:R-:W-:Y:S01]  /*15c0*/  ISETP.GT.U32.AND P1, PT, R19.reuse, R15, PT ;  /* 0x0000000f1300720c */ /* 0x040fe20003f24070 */
[----:B------:R-:W-:Y:S01]  /*15d0*/  @!P6 IMAD.IADD R2, R2, 0x1, -R19 ;  /* 0x000000010202e824 */ /* 0x000fe200078e0a13 */
[----:B------:R-:W-:Y:S01]  /*15e0*/  CS2R R26, SRZ ;  /* 0x00000000001a7805 */ /* 0x000fe2000001ff00 */
[----:B------:R-:W-:Y:S01]  /*15f0*/  @!P0 IMAD.MOV R11, RZ, RZ, -R11 ;  /* 0x000000ffff0b8224 */ /* 0x000fe200078e0a0b */
[----:B------:R-:W-:Y:S01]  /*1600*/  CS2R R28, SRZ ;  /* 0x00000000001c7805 */ /* 0x000fe2000001ff00 */
[----:B------:R-:W-:Y:S01]  /*1610*/  @!P2 IMAD.MOV R10, RZ, RZ, -R10 ;  /* 0x000000ffff0aa224 */ /* 0x000fe200078e0a0a */
[C---:B------:R-:W-:Y:S01]  /*1620*/  ISETP.GT.U32.AND P2, PT, R19.reuse, R17, PT ;  /* 0x000000111300720c */ /* 0x040fe20003f44070 */
[----:B------:R-:W-:Y:S01]  /*1630*/  @!P4 IMAD.IADD R16, R16, 0x1, -R19 ;  /* 0x000000011010c824 */ /* 0x000fe200078e0a13 */
[----:B------:R-:W-:Y:S01]  /*1640*/  ISETP.GT.U32.AND P0, PT, R19, R2, PT ;  /* 0x000000021300720c */ /* 0x000fe20003f04070 */
[----:B------:R-:W-:Y:S01]  /*1650*/  IMAD.SHL.U32 R3, R137, 0x2, RZ ;  /* 0x0000000289037824 */ /* 0x000fe200078e00ff */
[----:B------:R-:W-:Y:S01]  /*1660*/  ISETP.GE.AND P4, PT, R30, RZ, PT ;  /* 0x000000ff1e00720c */ /* 0x000fe20003f86270 */
[----:B------:R-:W-:Y:S01]  /*1670*/  @!P3 IMAD.MOV R7, RZ, RZ, -R7 ;  /* 0x000000ffff07b224 */ /* 0x000fe200078e0a07 */
[C---:B------:R-:W-:Y:S01]  /*1680*/  ISETP.GT.U32.AND P3, PT, R19.reuse, R13, PT ;  /* 0x0000000d1300720c */ /* 0x040fe20003f64070 */
[----:B------:R-:W-:Y:S01]  /*1690*/  @!P5 IMAD.MOV R8, RZ, RZ, -R8 ;  /* 0x000000ffff08d224 */ /* 0x000fe200078e0a08 */
[----:B------:R-:W-:Y:S01]  /*16a0*/  ISETP.GT.U32.AND P5, PT, R19, R14, PT ;  /* 0x0000000e1300720c */ /* 0x000fe20003fa4070 */
[--C-:B------:R-:W-:Y:S01]  /*16b0*/  @!P1 IMAD.IADD R15, R15, 0x1, -R19.reuse ;  /* 0x000000010f0f9824 */ /* 0x100fe200078e0a13 */
[----:B------:R-:W-:Y:S01]  /*16c0*/  ISETP.GT.U32.AND P6, PT, R19, R16, PT ;  /* 0x000000101300720c */ /* 0x000fe20003fc4070 */
[----:B------:R-:W-:Y:S01]  /*16d0*/  IMAD R18, R18, UR4, RZ ;  /* 0x0000000412127c24 */ /* 0x000fe2000f8e02ff */
[----:B------:R-:W-:Y:S01]  /*16e0*/  ISETP.GE.AND P1, PT, R33, RZ, PT ;  /* 0x000000ff2100720c */ /* 0x000fe20003f26270 */
[--C-:B------:R-:W-:Y:S01]  /*16f0*/  @!P2 IMAD.IADD R17, R17, 0x1, -R19.reuse ;  /* 0x000000011111a824 */ /* 0x100fe200078e0a13 */
[----:B------:R-:W-:Y:S01]  /*1700*/  LOP3.LUT R3, R3, 0x7e, RZ, 0xc0, !PT ;  /* 0x0000007e03037812 */ /* 0x000fe200078ec0ff */
[----:B------:R-:W-:Y:S01]  /*1710*/  @!P0 IMAD.IADD R2, R2, 0x1, -R19 ;  /* 0x0000000102028824 */ /* 0x000fe200078e0a13 */
[----:B------:R-:W-:Y:S01]  /*1720*/  ISETP.GE.AND P2, PT, R34, RZ, PT ;  /* 0x000000ff2200720c */ /* 0x000fe20003f46270 */
[----:B------:R-:W-:Y:S01]  /*1730*/  @!P4 IMAD.MOV R12, RZ, RZ, -R12 ;  /* 0x000000ffff0cc224 */ /* 0x000fe200078e0a0c */
[----:B------:R-:W-:Y:S01]  /*1740*/  LOP3.LUT R103, R3, 0x90, R20, 0x78, !PT ;  /* 0x0000009003677812 */ /* 0x000fe200078e7814 */
[----:B------:R-:W-:Y:S01]  /*1750*/  IMAD R102, R102, 0x40, R3 ;  /* 0x0000004066667824 */ /* 0x000fe200078e0203 */
[----:B------:R-:W-:Y:S01]  /*1760*/  ISETP.NE.AND P0, PT, R21, RZ, PT ;  /* 0x000000ff1500720c */ /* 0x000fe20003f05270 */
[--C-:B------:R-:W-:Y:S01]  /*1770*/  @!P3 IMAD.IADD R13, R13, 0x1, -R19.reuse ;  /* 0x000000010d0db824 */ /* 0x100fe200078e0a13 */
[----:B------:R-:W-:Y:S01]  /*1780*/  LOP3.LUT R3, RZ, R21, RZ, 0x33, !PT ;  /* 0x00000015ff037212 */ /* 0x000fe200078e33ff */
[--C-:B------:R-:W-:Y:S01]  /*1790*/  @!P5 IMAD.IADD R14, R14, 0x1, -R19.reuse ;  /* 0x000000010e0ed824 */ /* 0x100fe200078e0a13 */
[----:B------:R-:W-:Y:S01]  /*17a0*/  ISETP.GE.AND P3, PT, R31, RZ, PT ;  /* 0x000000ff1f00720c */ /* 0x000fe20003f66270 */
[----:B------:R-:W-:Y:S01]  /*17b0*/  @!P6 IMAD.IADD R16, R16, 0x1, -R19 ;  /* 0x000000011010e824 */ /* 0x000fe200078e0a13 */
[----:B------:R-:W-:Y:S01]  /*17c0*/  SEL R0, R3, R0, !P0 ;  /* 0x0000000003007207 */ /* 0x000fe20004000000 */
[----:B------:R-:W-:Y:S01]  /*17d0*/  @!P1 IMAD.MOV R15, RZ, RZ, -R15 ;  /* 0x000000ffff0f9224 */ /* 0x000fe200078e0a0f */
[----:B------:R-:W-:Y:S01]  /*17e0*/  ISETP.GE.AND P5, PT, R32, RZ, PT ;  /* 0x000000ff2000720c */ /* 0x000fe20003fa6270 */
[----:B------:R-:W-:Y:S01]  /*17f0*/  ULDC UR4, c[0x0][0x240] ;  /* 0x0000900000047ab9 */ /* 0x000fe20000000800 */
[----:B------:R-:W-:Y:S01]  /*1800*/  ISETP.GE.AND P6, PT, R35, RZ, PT ;  /* 0x000000ff2300720c */ /* 0x000fe20003fc6270 */
[----:B------:R-:W-:Y:S01]  /*1810*/  IMAD R0, R0, UR4, RZ ;  /* 0x0000000400007c24 */ /* 0x000fe2000f8e02ff */
[----:B------:R-:W-:Y:S01]  /*1820*/  ISETP.GE.AND P4, PT, R25, RZ, PT ;  /* 0x000000ff1900720c */ /* 0x000fe20003f86270 */
[----:B------:R-:W-:Y:S01]  /*1830*/  @!P2 IMAD.MOV R16, RZ, RZ, -R16 ;  /* 0x000000ffff10a224 */ /* 0x000fe200078e0a10 */
[C---:B------:R-:W-:Y:S01]  /*1840*/  LEA R122, P1, R18.reuse, UR6, 0x1 ;  /* 0x00000006127a7c11 */ /* 0x040fe2000f8208ff */
[----:B------:R-:W-:Y:S01]  /*1850*/  IMAD R165, R141, 0xe, RZ ;  /* 0x0000000e8da57824 */ /* 0x000fe200078e02ff */
[C---:B------:R-:W-:Y:S01]  /*1860*/  SEL R4, R3.reuse, R4, !P0 ;  /* 0x0000000403047207 */ /* 0x040fe20004000000 */
[----:B------:R-:W-:Y:S01]  /*1870*/  @!P3 IMAD.MOV R13, RZ, RZ, -R13 ;  /* 0x000000ffff0db224 */ /* 0x000fe200078e0a0d */
[----:B------:R-:W-:Y:S01]  /*1880*/  LEA.HI.X.SX32 R175, R18, UR7, 0x1, P1 ;  /* 0x0000000712af7c11 */ /* 0x000fe200088f0eff */
[----:B------:R-:W-:Y:S01]  /*1890*/  ULDC.64 UR6, c[0x0][0x218] ;  /* 0x0000860000067ab9 */ /* 0x000fe20000000a00 */
[C---:B------:R-:W-:Y:S01]  /*18a0*/  SEL R5, R3.reuse, R5, !P0 ;  /* 0x0000000503057207 */ /* 0x040fe20004000000 */
[----:B------:R-:W-:Y:S01]  /*18b0*/  @!P5 IMAD.MOV R14, RZ, RZ, -R14 ;  /* 0x000000ffff0ed224 */ /* 0x000fe200078e0a0e */
[C---:B------:R-:W-:Y:S01]  /*18c0*/  LEA R208, P2, R0.reuse, UR6, 0x1 ;  /* 0x0000000600d07c11 */ /* 0x040fe2000f8408ff */
[----:B------:R-:W-:Y:S01]  /*18d0*/  @!P6 IMAD.MOV R2, RZ, RZ, -R2 ;  /* 0x000000ffff02e224 */ /* 0x000fe200078e0a02 */
[C---:B------:R-:W-:Y:S01]  /*18e0*/  SEL R6, R3.reuse, R6, !P0 ;  /* 0x0000000603067207 */ /* 0x040fe20004000000 */
[----:B------:R-:W-:Y:S01]  /*18f0*/  @!P4 IMAD.MOV R17, RZ, RZ, -R17 ;  /* 0x000000ffff11c224 */ /* 0x000fe200078e0a11 */
[----:B------:R-:W-:Y:S01]  /*1900*/  LEA.HI.X.SX32 R209, R0, UR7, 0x1, P2 ;  /* 0x0000000700d17c11 */ /* 0x000fe200090f0eff */
[----:B------:R-:W-:Y:S01]  /*1910*/  IMAD R4, R4, UR4, RZ ;  /* 0x0000000404047c24 */ /* 0x000fe2000f8e02ff */
[----:B------:R-:W0:Y:S01]  /*1920*/  LDC R0, c[0x0][0x23c] ;  /* 0x00008f00ff007b82 */ /* 0x000e220000000800 */
[----:B------:R-:W-:Y:S01]  /*1930*/  SEL R7, R3, R7, !P0 ;  /* 0x0000000703077207 */ /* 0x000fe20004000000 */
[----:B------:R-:W-:Y:S01]  /*1940*/  IMAD R5, R5, UR4, RZ ;  /* 0x0000000405057c24 */ /* 0x000fe2000f8e02ff */
[C---:B------:R-:W-:Y:S01]  /*1950*/  SEL R8, R3.reuse, R8, !P0 ;  /* 0x0000000803087207 */ /* 0x040fe20004000000 */
[----:B------:R-:W-:Y:S01]  /*1960*/  IMAD R6, R6, UR4, RZ ;  /* 0x0000000406067c24 */ /* 0x000fe2000f8e02ff */
        /* <DEDUP_REMOVED lines=14> */
[----:B------:R-:W-:Y:S01]  /*1a50*/  SEL R16, R3, R16, !P0 ;  /* 0x0000001003107207 */ /* 0x000fe20004000000 */
[----:B------:R-:W-:Y:S01]  /*1a60*/  IMAD R163, R141, 0xd, RZ ;  /* 0x0000000d8da37824 */ /* 0x000fe200078e02ff */
[----:B------:R-:W-:Y:S01]  /*1a70*/  SEL R2, R3, R2, !P0 ;  /* 0x0000000203027207 */ /* 0x000fe20004000000 */
[----:B------:R-:W-:Y:S01]  /*1a80*/  IMAD R15, R15, UR4, RZ ;  /* 0x000000040f0f7c24 */ /* 0x000fe2000f8e02ff */
[----:B------:R-:W-:Y:S01]  /*1a90*/  SEL R3, R3, R17, !P0 ;  /* 0x0000001103037207 */ /* 0x000fe20004000000 */
[----:B------:R-:W-:Y:S01]  /*1aa0*/  IMAD R17, R14, UR4, RZ ;  /* 0x000000040e117c24 */ /* 0x000fe2000f8e02ff */
[----:B------:R-:W-:Y:S01]  /*1ab0*/  LEA R94, P1, R4, UR6, 0x1 ;  /* 0x00000006045e7c11 */ /* 0x000fe2000f8208ff */
[----:B------:R-:W-:Y:S01]  /*1ac0*/  IMAD R89, R16, UR4, RZ ;  /* 0x0000000410597c24 */ /* 0x000fe2000f8e02ff */
[----:B------:R-:W-:Y:S01]  /*1ad0*/  LEA R90, P5, R8, UR6, 0x1 ;  /* 0x00000006085a7c11 */ /* 0x000fe2000f8a08ff */
[----:B------:R-:W-:Y:S01]  /*1ae0*/  IMAD R2, R2, UR4, RZ ;  /* 0x0000000402027c24 */ /* 0x000fe2000f8e02ff */
[----:B------:R-:W-:Y:S01]  /*1af0*/  LEA.HI.X.SX32 R95, R4, UR7, 0x1, P1 ;  /* 0x00000007045f7c11 */ /* 0x000fe200088f0eff */
[----:B------:R-:W-:Y:S01]  /*1b00*/  IMAD R3, R3, UR4, RZ ;  /* 0x0000000403037c24 */ /* 0x000fe2000f8e02ff */
[----:B------:R-:W-:Y:S01]  /*1b10*/  UIADD3 UR4, UR12, 0x2000, URZ ;  /* 0x000020000c047890 */ /* 0x000fe2000fffe03f */
[----:B------:R-:W-:Y:S01]  /*1b20*/  LEA R210, P0, R5, UR6, 0x1 ;  /* 0x0000000605d27c11 */ /* 0x000fe2000f8008ff */
[----:B------:R-:W-:Y:S01]  /*1b30*/  IMAD R161, R141, 0xc, RZ ;  /* 0x0000000c8da17824 */ /* 0x000fe200078e02ff */
[----:B------:R-:W-:Y:S01]  /*1b40*/  LEA R92, P4, R6, UR6, 0x1 ;  /* 0x00000006065c7c11 */ /* 0x000fe2000f8808ff */
[----:B------:R-:W-:Y:S01]  /*1b50*/  USHF.R.U32.HI UR4, URZ, 0x4, UR4 ;  /* 0x000000043f047899 */ /* 0x000fe20008011604 */
[----:B------:R-:W-:Y:S01]  /*1b60*/  LEA R204, P6, R7, UR6, 0x1 ;  /* 0x0000000607cc7c11 */ /* 0x000fe2000f8c08ff */
[----:B------:R-:W-:Y:S01]  /*1b70*/  IMAD R159, R141, 0xb, RZ ;  /* 0x0000000b8d9f7824 */ /* 0x000fe200078e02ff */
[----:B------:R-:W-:Y:S01]  /*1b80*/  LEA R212, P3, R9, UR6, 0x1 ;  /* 0x0000000609d47c11 */ /* 0x000fe2000f8608ff */
[----:B------:R-:W-:Y:S01]  /*1b90*/  USGXT.U32 UR4, UR4, 0xe ;  /* 0x0000000e0404789a */ /* 0x000fe20008000000 */
[----:B------:R-:W-:Y:S01]  /*1ba0*/  LEA R98, P2, R10, UR6, 0x1 ;  /* 0x000000060a627c11 */ /* 0x000fe2000f8408ff */
[----:B------:R-:W-:Y:S01]  /*1bb0*/  IMAD R157, R141, 0xa, RZ ;  /* 0x0000000a8d9d7824 */ /* 0x000fe200078e02ff */
[----:B------:R-:W-:Y:S01]  /*1bc0*/  LEA R206, P1, R11, UR6, 0x1 ;  /* 0x000000060bce7c11 */ /* 0x000fe2000f8208ff */
[----:B------:R-:W-:Y:S01]  /*1bd0*/  IMAD R155, R141, 0x9, RZ ;  /* 0x000000098d9b7824 */ /* 0x000fe200078e02ff */
[----:B------:R-:W-:Y:S01]  /*1be0*/  LOP3.LUT R137, R137, 0x1f, RZ, 0xc0, !PT ;  /* 0x0000001f89897812 */ /* 0x000fe200078ec0ff */
[C---:B------:R-:W-:Y:S01]  /*1bf0*/  IMAD.SHL.U32 R153, R141.reuse, 0x8, RZ ;  /* 0x000000088d997824 */ /* 0x040fe200078e00ff */
[----:B------:R-:W-:Y:S01]  /*1c00*/  LEA.HI.X.SX32 R91, R8, UR7, 0x1, P5 ;  /* 0x00000007085b7c11 */ /* 0x000fe2000a8f0eff */
[----:B------:R-:W-:Y:S01]  /*1c10*/  IMAD R151, R141, 0x7, RZ ;  /* 0x000000078d977824 */ /* 0x000fe200078e02ff */
[----:B------:R-:W-:Y:S01]  /*1c20*/  LEA.HI.X.SX32 R211, R5, UR7, 0x1, P0 ;  /* 0x0000000705d37c11 */ /* 0x000fe200080f0eff */
[C---:B------:R-:W-:Y:S01]  /*1c30*/  IMAD R149, R141.reuse, 0x6, RZ ;  /* 0x000000068d957824 */ /* 0x040fe200078e02ff */
[----:B------:R-:W-:Y:S01]  /*1c40*/  LEA.HI.X.SX32 R93, R6, UR7, 0x1, P4 ;  /* 0x00000007065d7c11 */ /* 0x000fe2000a0f0eff */
[----:B------:R-:W-:Y:S01]  /*1c50*/  IMAD R147, R141, 0x5, RZ ;  /* 0x000000058d937824 */ /* 0x000fe200078e02ff */
[----:B------:R-:W-:Y:S01]  /*1c60*/  LEA.HI.X.SX32 R205, R7, UR7, 0x1, P6 ;  /* 0x0000000707cd7c11 */ /* 0x000fe2000b0f0eff */
[----:B------:R-:W-:Y:S01]  /*1c70*/  IMAD.SHL.U32 R145, R141, 0x4, RZ ;  /* 0x000000048d917824 */ /* 0x000fe200078e00ff */
[----:B------:R-:W-:Y:S01]  /*1c80*/  LEA R20, P5, R15, UR6, 0x1 ;  /* 0x000000060f147c11 */ /* 0x000fe2000f8a08ff */
[----:B------:R-:W-:Y:S01]  /*1c90*/  IMAD R143, R141, 0x3, RZ ;  /* 0x000000038d8f7824 */ /* 0x000fe200078e02ff */
[----:B------:R-:W-:-:S02]  /*1ca0*/  LEA.HI.X.SX32 R213, R9, UR7, 0x1, P3 ;  /* 0x0000000709d57c11 */ /* 0x000fc400098f0eff */
[----:B------:R-:W-:Y:S02]  /*1cb0*/  CS2R R24, SRZ ;  /* 0x0000000000187805 */ /* 0x000fe4000001ff00 */
[----:B------:R-:W-:Y:S02]  /*1cc0*/  LEA.HI.X.SX32 R99, R10, UR7, 0x1, P2 ;  /* 0x000000070a637c11 */ /* 0x000fe400090f0eff */
[----:B------:R-:W-:Y:S02]  /*1cd0*/  CS2R R30, SRZ ;  /* 0x00000000001e7805 */ /* 0x000fe4000001ff00 */
[----:B------:R-:W-:Y:S02]  /*1ce0*/  LEA.HI.X.SX32 R207, R11, UR7, 0x1, P1 ;  /* 0x000000070bcf7c11 */ /* 0x000fe400088f0eff */
[----:B------:R-:W-:Y:S02]  /*1cf0*/  CS2R R32, SRZ ;  /* 0x0000000000207805 */ /* 0x000fe4000001ff00 */
[----:B------:R-:W-:-:S02]  /*1d00*/  LEA R96, P0, R12, UR6, 0x1 ;  /* 0x000000060c607c11 */ /* 0x000fc4000f8008ff */
[----:B------:R-:W-:Y:S02]  /*1d10*/  CS2R R34, SRZ ;  /* 0x0000000000227805 */ /* 0x000fe4000001ff00 */
[----:B------:R-:W-:Y:S01]  /*1d20*/  LEA R18, P4, R13, UR6, 0x1 ;  /* 0x000000060d127c11 */ /* 0x000fe2000f8808ff */
[----:B0-----:R-:W-:Y:S01]  /*1d30*/  IMAD.SHL.U32 R135, R0, 0x20, RZ ;  /* 0x0000002000877824 */ /* 0x001fe200078e00ff */
[----:B------:R-:W-:Y:S01]  /*1d40*/  LEA R16, P6, R17, UR6, 0x1 ;  /* 0x0000000611107c11 */ /* 0x000fe2000f8c08ff */
[----:B------:R-:W-:Y:S01]  /*1d50*/  IMAD R107, R137, R0, RZ ;  /* 0x00000000896b7224 */ /* 0x000fe200078e02ff */
[----:B------:R-:W-:Y:S01]  /*1d60*/  LEA R88, P3, R89, UR6, 0x1 ;  /* 0x0000000659587c11 */ /* 0x000fe2000f8608ff */
[----:B------:R-:W-:Y:S01]  /*1d70*/  IMAD.SHL.U32 R141, R141, 0x2, RZ ;  /* 0x000000028d8d7824 */ /* 0x000fe200078e00ff */
[----:B------:R-:W-:Y:S01]  /*1d80*/  LEA R22, P2, R2, UR6, 0x1 ;  /* 0x0000000602167c11 */ /* 0x000fe2000f8408ff */
[----:B------:R-:W-:Y:S01]  /*1d90*/  UIADD3.64 UR10, UR4, -UR10, URZ ;  /* 0x8000000a040a7297 */ /* 0x000fe2000fffe03f */
[----:B------:R-:W-:Y:S01]  /*1da0*/  LEA R14, P1, R3, UR6, 0x1 ;  /* 0x00000006030e7c11 */ /* 0x000fe2000f8208ff */
[----:B------:R-:W-:Y:S01]  /*1db0*/  UMOV UR6, UR4 ;  /* 0x0000000400067c82 */ /* 0x000fe20008000000 */
[----:B------:R-:W-:-:S02]  /*1dc0*/  LOP3.LUT R139, R102, 0x10, RZ, 0x3c, !PT ;  /* 0x00000010668b7812 */ /* 0x000fc400078e3cff */
[C---:B------:R-:W-:Y:S02]  /*1dd0*/  LOP3.LUT R120, R102.reuse, 0x20, RZ, 0x3c, !PT ;  /* 0x0000002066787812 */ /* 0x040fe400078e3cff */
[C---:B------:R-:W-:Y:S02]  /*1de0*/  LOP3.LUT R118, R102.reuse, 0x30, RZ, 0x3c, !PT ;  /* 0x0000003066767812 */ /* 0x040fe400078e3cff */
[C---:B------:R-:W-:Y:S02]  /*1df0*/  LOP3.LUT R116, R102.reuse, 0x40, RZ, 0x3c, !PT ;  /* 0x0000004066747812 */ /* 0x040fe400078e3cff */
[C---:B------:R-:W-:Y:S02]  /*1e00*/  LOP3.LUT R114, R102.reuse, 0x50, RZ, 0x3c, !PT ;  /* 0x0000005066727812 */ /* 0x040fe400078e3cff */
[C---:B------:R-:W-:Y:S02]  /*1e10*/  LOP3.LUT R112, R102.reuse, 0x60, RZ, 0x3c, !PT ;  /* 0x0000006066707812 */ /* 0x040fe400078e3cff */
[----:B------:R-:W-:-:S02]  /*1e20*/  LOP3.LUT R110, R102, 0x70, RZ, 0x3c, !PT ;  /* 0x00000070666e7812 */ /* 0x000fc400078e3cff */
[----:B------:R-:W-:Y:S02]  /*1e30*/  LOP3.LUT R108, R103, 0x20, RZ, 0x3c, !PT ;  /* 0x00000020676c7812 */ /* 0x000fe400078e3cff */
[----:B------:R-:W-:Y:S02]  /*1e40*/  LEA.HI.X.SX32 R21, R15, UR7, 0x1, P5 ;  /* 0x000000070f157c11 */ /* 0x000fe4000a8f0eff */
[----:B------:R-:W-:Y:S02]  /*1e50*/  LEA.HI.X.SX32 R97, R12, UR7, 0x1, P0 ;  /* 0x000000070c617c11 */ /* 0x000fe400080f0eff */
[----:B------:R-:W-:Y:S02]  /*1e60*/  LEA.HI.X.SX32 R19, R13, UR7, 0x1, P4 ;  /* 0x000000070d137c11 */ /* 0x000fe4000a0f0eff */
[----:B------:R-:W-:Y:S02]  /*1e70*/  LEA.HI.X.SX32 R17, R17, UR7, 0x1, P6 ;  /* 0x0000000711117c11 */ /* 0x000fe4000b0f0eff */
[----:B------:R-:W-:-:S02]  /*1e80*/  LEA.HI.X.SX32 R89, R89, UR7, 0x1, P3 ;  /* 0x0000000759597c11 */ /* 0x000fc400098f0eff */
[----:B------:R-:W-:Y:S02]  /*1e90*/  LEA.HI.X.SX32 R23, R2, UR7, 0x1, P2 ;  /* 0x0000000702177c11 */ /* 0x000fe400090f0eff */
[----:B------:R-:W-:Y:S01]  /*1ea0*/  LEA.HI.X.SX32 R15, R3, UR7, 0x1, P1 ;  /* 0x00000007030f7c11 */ /* 0x000fe200088f0eff */
[----:B------:R-:W-:-:S06]  /*1eb0*/  UMOV UR7, 0x80000020 ;  /* 0x8000002000077882 */ /* 0x000fcc0000000000 */
.L_x_1:
[C---:B------:R-:W-:Y:S01]  /*1ec0*/  ISETP.GT.AND P0, PT, R104.reuse, 0x2, PT ;  /* 0x000000026800780c */ /* 0x040fe20003f04270 */
[----:B------:R-:W-:Y:S01]  /*1ed0*/  IMAD.MOV.U32 R6, RZ, RZ, R122 ;  /* 0x000000ffff067224 */ /* 0x000fe200078e007a */
[----:B------:R-:W-:Y:S01]  /*1ee0*/  PRMT R179, RZ, 0x7610, R179 ;  /* 0x00007610ffb37816 */ /* 0x000fe200000000b3 */
[----:B------:R-:W-:Y:S01]  /*1ef0*/  IMAD.MOV.U32 R7, RZ, RZ, R175 ;  /* 0x000000ffff077224 */ /* 0x000fe200078e00af */
[C---:B------:R-:W-:Y:S01]  /*1f00*/  ISETP.GT.AND P1, PT, R104.reuse, 0x3, PT ;  /* 0x000000036800780c */ /* 0x040fe20003f24270 */
[----:B------:R-:W0:Y:S01]  /*1f10*/  LDC R239, c[0x0][0x238] ;  /* 0x00008e00ffef7b82 */ /* 0x000e220000000800 */
[----:B------:R-:W-:Y:S01]  /*1f20*/  PRMT R191, RZ, 0x7610, R191 ;  /* 0x00007610ffbf7816 */ /* 0x000fe200000000bf */
[--C-:B------:R-:W-:Y:S01]  /*1f30*/  IMAD.WIDE R4, R141, 0x2, R6.reuse ;  /* 0x000000028d047825 */ /* 0x100fe200078e0206 */
[C---:B------:R-:W-:Y:S02]  /*1f40*/  ISETP.GT.AND P2, PT, R104.reuse, 0x6, PT ;  /* 0x000000066800780c */ /* 0x040fe40003f44270 */
[C---:B------:R-:W-:Y:S01]  /*1f50*/  ISETP.GT.AND P3, PT, R104.reuse, 0x7, PT ;  /* 0x000000076800780c */ /* 0x040fe20003f64270 */
[--C-:B------:R-:W-:Y:S01]  /*1f60*/  IMAD.WIDE R2, R143, 0x2, R6.reuse ;  /* 0x000000028f027825 */ /* 0x100fe200078e0206 */
[C---:B------:R-:W-:Y:S01]  /*1f70*/  ISETP.GT.AND P4, PT, R104.reuse, 0x8, PT ;  /* 0x000000086800780c */ /* 0x040fe20003f84270 */
[----:B------:R1:W2:Y:S01]  /*1f80*/  @P0 LDG.E.U16 R179, desc[UR14][R4.64] ;  /* 0x0000000e04b30981 */ /* 0x0002a2000c1e1500 */
[----:B------:R-:W-:Y:S01]  /*1f90*/  ISETP.GT.AND P0, PT, R104, 0x4, PT ;  /* 0x000000046800780c */ /* 0x000fe20003f04270 */
[----:B------:R-:W-:Y:S01]  /*1fa0*/  IMAD.WIDE R12, R145, 0x2, R6 ;  /* 0x00000002910c7825 */ /* 0x000fe200078e0206 */
[----:B------:R-:W-:Y:S01]  /*1fb0*/  PRMT R187, RZ, 0x7610, R187 ;  /* 0x00007610ffbb7816 */ /* 0x000fe200000000bb */
[----:B------:R3:W4:Y:S01]  /*1fc0*/  @P1 LDG.E.U16 R191, desc[UR14][R2.64] ;  /* 0x0000000e02bf1981 */ /* 0x000722000c1e1500 */
[----:B------:R-:W-:Y:S01]  /*1fd0*/  PRMT R189, RZ, 0x7610, R189 ;  /* 0x00007610ffbd7816 */ /* 0x000fe200000000bd */
[----:B------:R-:W-:Y:S01]  /*1fe0*/  IMAD.WIDE R8, R149, 0x2, R6 ;  /* 0x0000000295087825 */ /* 0x000fe200078e0206 */
[----:B------:R-:W-:-:S02]  /*1ff0*/  PRMT R185, RZ, 0x7610, R185 ;  /* 0x00007610ffb97816 */ /* 0x000fc400000000b9 */
[----:B------:R-:W-:Y:S01]  /*2000*/  PRMT R175, RZ, 0x7610, R175 ;  /* 0x00007610ffaf7816 */ /* 0x000fe200000000af */
[----:B-1----:R-:W-:Y:S01]  /*2010*/  IMAD.WIDE R4, R151, 0x2, R6 ;  /* 0x0000000297047825 */ /* 0x002fe200078e0206 */
[C---:B------:R-:W-:Y:S01]  /*2020*/  ISETP.GT.AND P1, PT, R104.reuse, 0x5, PT ;  /* 0x000000056800780c */ /* 0x040fe20003f24270 */
[----:B------:R1:W5:Y:S01]  /*2030*/  @P2 LDG.E.U16 R189, desc[UR14][R8.64] ;  /* 0x0000000e08bd2981 */ /* 0x000362000c1e1500 */
[----:B------:R-:W-:Y:S01]  /*2040*/  PRMT R195, RZ, 0x7610, R195 ;  /* 0x00007610ffc37816 */ /* 0x000fe200000000c3 */
[--C-:B---3--:R-:W-:Y:S01]  /*2050*/  IMAD.WIDE R2, R153, 0x2, R6.reuse ;  /* 0x0000000299027825 */ /* 0x108fe200078e0206 */
[C---:B------:R-:W-:Y:S01]  /*2060*/  ISETP.GT.AND P2, PT, R104.reuse, 0xb, PT ;  /* 0x0000000b6800780c */ /* 0x040fe20003f44270 */
[----:B------:R3:W5:Y:S01]  /*2070*/  @P0 LDG.E.U16 R187, desc[UR14][R12.64] ;  /* 0x0000000e0cbb0981 */ /* 0x000762000c1e1500 */
[C---:B------:R-:W-:Y:S01]  /*2080*/  ISETP.GT.AND P0, PT, R104.reuse, 0x9, PT ;  /* 0x000000096800780c */ /* 0x040fe20003f04270 */
[----:B------:R-:W-:Y:S02]  /*2090*/  IMAD.WIDE R10, R147, 0x2, R6 ;  /* 0x00000002930a7825 */ /* 0x000fe400078e0206 */
[----:B------:R-:W5:Y:S01]  /*20a0*/  @P3 LDG.E.U16 R185, desc[UR14][R4.64] ;  /* 0x0000000e04b93981 */ /* 0x000f62000c1e1500 */
[----:B------:R-:W-:-:S03]  /*20b0*/  ISETP.GT.AND P3, PT, R104, 0xc, PT ;  /* 0x0000000c6800780c */ /* 0x000fc60003f64270 */
[----:B------:R3:W2:Y:S01]  /*20c0*/  @P4 LDG.E.U16 R175, desc[UR14][R2.64] ;  /* 0x0000000e02af4981 */ /* 0x0006a2000c1e1500 */
[C---:B------:R-:W-:Y:S01]  /*20d0*/  ISETP.GT.AND P4, PT, R104.reuse, 0xd, PT ;  /* 0x0000000d6800780c */ /* 0x040fe20003f84270 */
[----:B-1----:R-:W-:Y:S01]  /*20e0*/  IMAD.WIDE R8, R159, 0x2, R6 ;  /* 0x000000029f087825 */ /* 0x002fe200078e0206 */
[----:B------:R-:W-:Y:S01]  /*20f0*/  PRMT R0, RZ, 0x7610, R0 ;  /* 0x00007610ff007816 */ /* 0x000fe20000000000 */
[----:B------:R1:W5:Y:S01]  /*2100*/  @P1 LDG.E.U16 R195, desc[UR14][R10.64] ;  /* 0x0000000e0ac31981 */ /* 0x000362000c1e1500 */
[----:B------:R-:W-:Y:S01]  /*2110*/  PRMT R183, RZ, 0x7610, R183 ;  /* 0x00007610ffb77816 */ /* 0x000fe200000000b7 */
[----:B---3--:R-:W-:Y:S01]  /*2120*/  IMAD.WIDE R12, R163, 0x2, R6 ;  /* 0x00000002a30c7825 */ /* 0x008fe200078e0206 */
[----:B------:R-:W-:Y:S02]  /*2130*/  PRMT R177, RZ, 0x7610, R177 ;  /* 0x00007610ffb17816 */ /* 0x000fe400000000b1 */
[----:B------:R-:W-:Y:S01]  /*2140*/  PRMT R193, RZ, 0x7610, R193 ;  /* 0x00007610ffc17816 */ /* 0x000fe200000000c1 */
[--C-:B------:R-:W-:Y:S01]  /*2150*/  IMAD.WIDE R2, R155, 0x2, R6.reuse ;  /* 0x000000029b027825 */ /* 0x100fe200078e0206 */
[C---:B------:R-:W-:Y:S01]  /*2160*/  ISETP.GT.AND P1, PT, R104.reuse, 0xa, PT ;  /* 0x0000000a6800780c */ /* 0x040fe20003f24270 */
[----:B------:R-:W3:Y:S02]  /*2170*/  @P2 LDG.E.U16 R183, desc[UR14][R8.64] ;  /* 0x0000000e08b72981 */ /* 0x000ee4000c1e1500 */
[----:B-1----:R-:W-:Y:S01]  /*2180*/  IMAD.WIDE R10, R161, 0x2, R6 ;  /* 0x00000002a10a7825 */ /* 0x002fe200078e0206 */
[C---:B------:R-:W-:Y:S01]  /*2190*/  ISETP.GT.AND P2, PT, R104.reuse, 0x10, PT ;  /* 0x000000106800780c */ /* 0x040fe20003f44270 */
[----:B------:R1:W4:Y:S01]  /*21a0*/  @P0 LDG.E.U16 R0, desc[UR14][R2.64] ;  /* 0x0000000e02000981 */ /* 0x000322000c1e1500 */
[----:B------:R-:W-:-:S03]  /*21b0*/  ISETP.GT.AND P0, PT, R104, 0xe, PT ;  /* 0x0000000e6800780c */ /* 0x000fc60003f04270 */
[----:B------:R0:W5:Y:S01]  /*21c0*/  @P3 LDG.E.U16 R177, desc[UR14][R10.64] ;  /* 0x0000000e0ab13981 */ /* 0x000162000c1e1500 */
[----:B------:R-:W-:-:S03]  /*21d0*/  ISETP.GT.AND P3, PT, R104, 0x11, PT ;  /* 0x000000116800780c */ /* 0x000fc60003f64270 */
[----:B------:R0:W5:Y:S01]  /*21e0*/  @P4 LDG.E.U16 R193, desc[UR14][R12.64] ;  /* 0x0000000e0cc14981 */ /* 0x000162000c1e1500 */
[C---:B------:R-:W-:Y:S01]  /*21f0*/  ISETP.GT.AND P4, PT, R104.reuse, 0x12, PT ;  /* 0x000000126800780c */ /* 0x040fe20003f84270 */
[----:B------:R-:W-:Y:S01]  /*2200*/  IMAD.WIDE R4, R157, 0x2, R6 ;  /* 0x000000029d047825 */ /* 0x000fe200078e0206 */
[----:B------:R-:W-:Y:S02]  /*2210*/  PRMT R181, RZ, 0x7610, R181 ;  /* 0x00007610ffb57816 */ /* 0x000fe400000000b5 */
[----:B------:R-:W-:Y:S01]  /*2220*/  PRMT R199, RZ, 0x7610, R199 ;  /* 0x00007610ffc77816 */ /* 0x000fe200000000c7 */
[----:B-1----:R-:W-:Y:S01]  /*2230*/  IMAD.WIDE R2, R165, 0x2, R6 ;  /* 0x00000002a5027825 */ /* 0x002fe200078e0206 */
[----:B------:R-:W-:Y:S02]  /*2240*/  PRMT R203, RZ, 0x7610, R203 ;  /* 0x00007610ffcb7816 */ /* 0x000fe400000000cb */
[----:B------:R1:W3:Y:S01]  /*2250*/  @P1 LDG.E.U16 R181, desc[UR14][R4.64] ;  /* 0x0000000e04b51981 */ /* 0x0002e2000c1e1500 */
[----:B------:R-:W-:Y:S01]  /*2260*/  PRMT R122, RZ, 0x7610, R122 ;  /* 0x00007610ff7a7816 */ /* 0x000fe2000000007a */
[----:B------:R-:W-:Y:S01]  /*2270*/  IMAD.WIDE R8, R169, 0x2, R6 ;  /* 0x00000002a9087825 */ /* 0x000fe200078e0206 */
[----:B------:R-:W-:Y:S01]  /*2280*/  PRMT R201, RZ, 0x7610, R201 ;  /* 0x00007610ffc97816 */ /* 0x000fe200000000c9 */
[----:B------:R1:W5:Y:S01]  /*2290*/  @P0 LDG.E.U16 R199, desc[UR14][R2.64] ;  /* 0x0000000e02c70981 */ /* 0x000362000c1e1500 */
[----:B------:R-:W-:Y:S01]  /*22a0*/  ISETP.GT.AND P1, PT, R104, 0xf, PT ;  /* 0x0000000f6800780c */ /* 0x000fe20003f24270 */
[----:B0-----:R-:W-:-:S04]  /*22b0*/  IMAD.WIDE R10, R171, 0x2, R6 ;  /* 0x00000002ab0a7825 */ /* 0x001fc800078e0206 */
[----:B------:R-:W-:Y:S01]  /*22c0*/  IMAD.WIDE R12, R173, 0x2, R6 ;  /* 0x00000002ad0c7825 */ /* 0x000fe200078e0206 */
[----:B------:R0:W4:Y:S01]  /*22d0*/  @P2 LDG.E.U16 R203, desc[UR14][R8.64] ;  /* 0x0000000e08cb2981 */ /* 0x000122000c1e1500 */
[C---:B------:R-:W-:Y:S02]  /*22e0*/  ISETP.GT.AND P0, PT, R104.reuse, 0x13, PT ;  /* 0x000000136800780c */ /* 0x040fe40003f04270 */
[C---:B------:R-:W-:Y:S01]  /*22f0*/  ISETP.GT.AND P2, PT, R104.reuse, 0x15, PT ;  /* 0x000000156800780c */ /* 0x040fe20003f44270 */
[----:B------:R0:W3:Y:S01]  /*2300*/  @P3 LDG.E.U16 R122, desc[UR14][R10.64] ;  /* 0x0000000e0a7a3981 */ /* 0x0000e2000c1e1500 */
[----:B------:R-:W-:-:S03]  /*2310*/  ISETP.GT.AND P3, PT, R104, 0x16, PT ;  /* 0x000000166800780c */ /* 0x000fc60003f64270 */
[----:B------:R0:W5:Y:S01]  /*2320*/  @P4 LDG.E.U16 R201, desc[UR14][R12.64] ;  /* 0x0000000e0cc94981 */ /* 0x000162000c1e1500 */
[C---:B------:R-:W-:Y:S01]  /*2330*/  ISETP.GT.AND P4, PT, R104.reuse, 0x17, PT ;  /* 0x000000176800780c */ /* 0x040fe20003f84270 */
[----:B-1----:R-:W-:Y:S01]  /*2340*/  IMAD.WIDE R4, R167, 0x2, R6 ;  /* 0x00000002a7047825 */ /* 0x002fe200078e0206 */
[----:B------:R-:W-:Y:S02]  /*2350*/  PRMT R197, RZ, 0x7610, R197 ;  /* 0x00007610ffc57816 */ /* 0x000fe400000000c5 */
[----:B------:R-:W-:Y:S01]  /*2360*/  PRMT R215, RZ, 0x7610, R215 ;  /* 0x00007610ffd77816 */ /* 0x000fe200000000d7 */
[----:B------:R-:W-:Y:S01]  /*2370*/  IMAD.WIDE R2, R133, 0x2, R6 ;  /* 0x0000000285027825 */ /* 0x000fe200078e0206 */
[----:B------:R-:W-:Y:S02]  /*2380*/  PRMT R219, RZ, 0x7610, R219 ;  /* 0x00007610ffdb7816 */ /* 0x000fe400000000db */
[----:B------:R1:W5:Y:S01]  /*2390*/  @P1 LDG.E.U16 R197, desc[UR14][R4.64] ;  /* 0x0000000e04c51981 */ /* 0x000362000c1e1500 */
[----:B------:R-:W-:Y:S01]  /*23a0*/  PRMT R221, RZ, 0x7610, R221 ;  /* 0x00007610ffdd7816 */ /* 0x000fe200000000dd */
[----:B0-----:R-:W-:Y:S01]  /*23b0*/  IMAD.WIDE R8, R129, 0x2, R6 ;  /* 0x0000000281087825 */ /* 0x001fe200078e0206 */
[----:B------:R-:W-:Y:S01]  /*23c0*/  PRMT R223, RZ, 0x7610, R223 ;  /* 0x00007610ffdf7816 */ /* 0x000fe200000000df */
[----:B------:R0:W5:Y:S01]  /*23d0*/  @P0 LDG.E.U16 R215, desc[UR14][R2.64] ;  /* 0x0000000e02d70981 */ /* 0x000162000c1e1500 */
[----:B------:R-:W-:Y:S01]  /*23e0*/  ISETP.GT.AND P1, PT, R104, 0x14, PT ;  /* 0x000000146800780c */ /* 0x000fe20003f24270 */
[----:B------:R-:W-:-:S04]  /*23f0*/  IMAD.WIDE R10, R127, 0x2, R6 ;  /* 0x000000027f0a7825 */ /* 0x000fc800078e0206 */
[----:B------:R-:W-:Y:S01]  /*2400*/  IMAD.WIDE R12, R131, 0x2, R6 ;  /* 0x00000002830c7825 */ /* 0x000fe200078e0206 */
[----:B------:R0:W5:Y:S01]  /*2410*/  @P2 LDG.E.U16 R219, desc[UR14][R8.64] ;  /* 0x0000000e08db2981 */ /* 0x000162000c1e1500 */
[C---:B------:R-:W-:Y:S02]  /*2420*/  ISETP.GT.AND P0, PT, R104.reuse, 0x18, PT ;  /* 0x000000186800780c */ /* 0x040fe40003f04270 */
[C---:B------:R-:W-:Y:S01]  /*2430*/  ISETP.GT.AND P2, PT, R104.reuse, 0x1a, PT ;  /* 0x0000001a6800780c */ /* 0x040fe20003f44270 */
[----:B------:R0:W5:Y:S01]  /*2440*/  @P3 LDG.E.U16 R221, desc[UR14][R10.64] ;  /* 0x0000000e0add3981 */ /* 0x000162000c1e1500 */
[----:B------:R-:W-:-:S03]  /*2450*/  ISETP.GT.AND P3, PT, R104, 0x1b, PT ;  /* 0x0000001b6800780c */ /* 0x000fc60003f64270 */
[----:B------:R0:W5:Y:S01]  /*2460*/  @P4 LDG.E.U16 R223, desc[UR14][R12.64] ;  /* 0x0000000e0cdf4981 */ /* 0x000162000c1e1500 */
[C---:B------:R-:W-:Y:S01]  /*2470*/  ISETP.GT.AND P4, PT, R104.reuse, 0x1c, PT ;  /* 0x0000001c6800780c */ /* 0x040fe20003f84270 */
[----:B-1----:R-:W-:Y:S01]  /*2480*/  IMAD.WIDE R4, R105, 0x2, R6 ;  /* 0x0000000269047825 */ /* 0x002fe200078e0206 */
[----:B------:R-:W-:Y:S02]  /*2490*/  PRMT R217, RZ, 0x7610, R217 ;  /* 0x00007610ffd97816 */ /* 0x000fe400000000d9 */
[----:B------:R-:W-:Y:S01]  /*24a0*/  PRMT R225, RZ, 0x7610, R225 ;  /* 0x00007610ffe17816 */ /* 0x000fe200000000e1 */
[----:B0-----:R-:W-:Y:S01]  /*24b0*/  IMAD.WIDE R2, R123, 0x2, R6 ;  /* 0x000000027b027825 */ /* 0x001fe200078e0206 */
[----:B------:R-:W-:Y:S02]  /*24c0*/  PRMT R227, RZ, 0x7610, R227 ;  /* 0x00007610ffe37816 */ /* 0x000fe400000000e3 */
[----:B------:R0:W5:Y:S01]  /*24d0*/  @P1 LDG.E.U16 R217, desc[UR14][R4.64] ;  /* 0x0000000e04d91981 */ /* 0x000162000c1e1500 */
[----:B------:R-:W-:Y:S01]  /*24e0*/  PRMT R229, RZ, 0x7610, R229 ;  /* 0x00007610ffe57816 */ /* 0x000fe200000000e5 */
[----:B------:R-:W-:Y:S01]  /*24f0*/  IMAD.WIDE R8, R119, 0x2, R6 ;  /* 0x0000000277087825 */ /* 0x000fe200078e0206 */
[----:B------:R-:W-:Y:S01]  /*2500*/  PRMT R231, RZ, 0x7610, R231 ;  /* 0x00007610ffe77816 */ /* 0x000fe200000000e7 */
[----:B------:R-:W3:Y:S01]  /*2510*/  @P0 LDG.E.U16 R225, desc[UR14][R2.64] ;  /* 0x0000000e02e10981 */ /* 0x000ee2000c1e1500 */
[----:B------:R-:W-:Y:S01]  /*2520*/  ISETP.GT.AND P1, PT, R104, 0x19, PT ;  /* 0x000000196800780c */ /* 0x000fe20003f24270 */
[----:B------:R-:W-:-:S04]  /*2530*/  IMAD.WIDE R10, R125, 0x2, R6 ;  /* 0x000000027d0a7825 */ /* 0x000fc800078e0206 */
[--C-:B------:R-:W-:Y:S01]  /*2540*/  IMAD.WIDE R12, R115, 0x2, R6.reuse ;  /* 0x00000002730c7825 */ /* 0x100fe200078e0206 */
[----:B------:R-:W5:Y:S01]  /*2550*/  @P2 LDG.E.U16 R227, desc[UR14][R8.64] ;  /* 0x0000000e08e32981 */ /* 0x000f62000c1e1500 */
[C---:B------:R-:W-:Y:S02]  /*2560*/  ISETP.GT.AND P2, PT, R104.reuse, 0x1, PT ;  /* 0x000000016800780c */ /* 0x040fe40003f44270 */
[C---:B------:R-:W-:Y:S01]  /*2570*/  ISETP.GT.AND P5, PT, R104.reuse, 0x1f, PT ;  /* 0x0000001f6800780c */ /* 0x040fe20003fa4270 */
[----:B------:R1:W5:Y:S01]  /*2580*/  @P3 LDG.E.U16 R229, desc[UR14][R10.64] ;  /* 0x0000000e0ae53981 */ /* 0x000362000c1e1500 */
[C---:B------:R-:W-:Y:S02]  /*2590*/  ISETP.GT.AND P3, PT, R104.reuse, 0x1d, PT ;  /* 0x0000001d6800780c */ /* 0x040fe40003f64270 */
[C---:B------:R-:W-:Y:S01]  /*25a0*/  ISETP.GT.AND P0, PT, R104.reuse, RZ, PT ;  /* 0x000000ff6800720c */ /* 0x040fe20003f04270 */
[----:B------:R-:W5:Y:S01]  /*25b0*/  @P4 LDG.E.U16 R231, desc[UR14][R12.64] ;  /* 0x0000000e0ce74981 */ /* 0x000f62000c1e1500 */
[----:B------:R-:W-:Y:S01]  /*25c0*/  ISETP.GT.AND P4, PT, R104, 0x1e, PT ;  /* 0x0000001e6800780c */ /* 0x000fe20003f84270 */
[----:B0-----:R-:W-:Y:S01]  /*25d0*/  IMAD.WIDE R4, R121, 0x2, R6 ;  /* 0x0000000279047825 */ /* 0x001fe200078e0206 */
[----:B------:R-:W-:-:S02]  /*25e0*/  PRMT R124, RZ, 0x7610, R124 ;  /* 0x00007610ff7c7816 */ /* 0x000fc4000000007c */
[----:B------:R-:W-:Y:S01]  /*25f0*/  PRMT R126, RZ, 0x7610, R126 ;  /* 0x00007610ff7e7816 */ /* 0x000fe2000000007e */
[----:B-1----:R-:W-:Y:S01]  /*2600*/  IMAD.WIDE R10, R239, 0x2, R6 ;  /* 0x00000002ef0a7825 */ /* 0x002fe200078e0206 */
[----:B------:R-:W-:Y:S02]  /*2610*/  PRMT R237, RZ, 0x7610, R237 ;  /* 0x00007610ffed7816 */ /* 0x000fe400000000ed */
[----:B------:R0:W5:Y:S01]  /*2620*/  @P1 LDG.E.U16 R124, desc[UR14][R4.64] ;  /* 0x0000000e047c1981 */ /* 0x000162000c1e1500 */
[----:B------:R-:W-:Y:S01]  /*2630*/  PRMT R235, RZ, 0x7610, R235 ;  /* 0x00007610ffeb7816 */ /* 0x000fe200000000eb */
[----:B------:R-:W-:Y:S01]  /*2640*/  IMAD.WIDE R2, R113, 0x2, R6 ;  /* 0x0000000271027825 */ /* 0x000fe200078e0206 */
[----:B------:R-:W-:Y:S01]  /*2650*/  PRMT R233, RZ, 0x7610, R233 ;  /* 0x00007610ffe97816 */ /* 0x000fe200000000e9 */
[----:B------:R-:W5:Y:S01]  /*2660*/  @P2 LDG.E.U16 R126, desc[UR14][R10.64] ;  /* 0x0000000e0a7e2981 */ /* 0x000f62000c1e1500 */
[----:B------:R-:W-:Y:S01]  /*2670*/  PRMT R239, RZ, 0x7610, R239 ;  /* 0x00007610ffef7816 */ /* 0x000fe200000000ef */
[----:B------:R-:W-:-:S02]  /*2680*/  IMAD.WIDE R8, R117, 0x2, R6 ;  /* 0x0000000275087825 */ /* 0x000fc400078e0206 */
[----:B------:R-:W5:Y:S02]  /*2690*/  @P3 LDG.E.U16 R237, desc[UR14][R2.64] ;  /* 0x0000000e02ed3981 */ /* 0x000f64000c1e1500 */
[----:B0-----:R-:W-:Y:S02]  /*26a0*/  IMAD.WIDE R4, R111, 0x2, R6 ;  /* 0x000000026f047825 */ /* 0x001fe400078e0206 */
[----:B------:R-:W5:Y:S04]  /*26b0*/  @P5 LDG.E.U16 R233, desc[UR14][R8.64] ;  /* 0x0000000e08e95981 */ /* 0x000f68000c1e1500 */
[----:B------:R0:W5:Y:S04]  /*26c0*/  @P4 LDG.E.U16 R235, desc[UR14][R4.64] ;  /* 0x0000000e04eb4981 */ /* 0x000168000c1e1500 */
[----:B------:R-:W5:Y:S01]  /*26d0*/  @P0 LDG.E.U16 R239, desc[UR14][R6.64] ;  /* 0x0000000e06ef0981 */ /* 0x000f62000c1e1500 */
[----:B------:R-:W-:Y:S01]  /*26e0*/  BAR.SYNC.DEFER_BLOCKING 0x0 ;  /* 0x0000000000007b1d */ /* 0x000fe20000010000 */
[----:B------:R-:W-:Y:S01]  /*26f0*/  ISETP.GE.AND P1, PT, R137, R104, PT ;  /* 0x000000688900720c */ /* 0x000fe20003f26270 */
[----:B------:R-:W-:-:S02]  /*2700*/  IMAD.MOV.U32 R12, RZ, RZ, R14 ;  /* 0x000000ffff0c7224 */ /* 0x000fc400078e000e */
[----:B------:R-:W-:Y:S01]  /*2710*/  IMAD.MOV.U32 R13, RZ, RZ, R15 ;  /* 0x000000ffff0d7224 */ /* 0x000fe200078e000f */
[----:B------:R-:W-:Y:S01]  /*2720*/  PRMT R128, RZ, 0x7610, R128 ;  /* 0x00007610ff807816 */ /* 0x000fe20000000080 */
[----:B------:R-:W-:Y:S01]  /*2730*/  IMAD.WIDE R14, R107, 0x2, R12 ;  /* 0x000000026b0e7825 */ /* 0x000fe200078e020c */
[----:B------:R-:W-:-:S03]  /*2740*/  PRMT R241, RZ, 0x7610, R241 ;  /* 0x00007610fff17816 */ /* 0x000fc600000000f1 */
[----:B0-----:R-:W-:Y:S02]  /*2750*/  IMAD.MOV.U32 R4, RZ, RZ, R18 ;  /* 0x000000ffff047224 */ /* 0x001fe400078e0012 */
[----:B------:R-:W-:Y:S02]  /*2760*/  IMAD.MOV.U32 R5, RZ, RZ, R19 ;  /* 0x000000ffff057224 */ /* 0x000fe400078e0013 */
[----:B------:R-:W-:Y:S02]  /*2770*/  IMAD.MOV.U32 R2, RZ, RZ, R16 ;  /* 0x000000ffff027224 */ /* 0x000fe400078e0010 */
[----:B------:R-:W-:Y:S02]  /*2780*/  IMAD.MOV.U32 R3, RZ, RZ, R17 ;  /* 0x000000ffff037224 */ /* 0x000fe400078e0011 */
[----:B------:R-:W-:Y:S02]  /*2790*/  IMAD.MOV.U32 R8, RZ, RZ, R20 ;  /* 0x000000ffff087224 */ /* 0x000fe400078e0014 */
[----:B------:R-:W-:Y:S01]  /*27a0*/  IMAD.MOV.U32 R9, RZ, RZ, R21 ;  /* 0x000000ffff097224 */ /* 0x000fe200078e0015 */
[----:B------:R0:W5:Y:S01]  /*27b0*/  @!P1 LDG.E.U16 R128, desc[UR14][R14.64] ;  /* 0x0000000e0e809981 */ /* 0x000162000c1e1500 */
[----:B------:R-:W-:-:S02]  /*27c0*/  IMAD.MOV.U32 R10, RZ, RZ, R88 ;  /* 0x000000ffff0a7224 */ /* 0x000fc400078e0058 */
[----:B------:R-:W-:Y:S01]  /*27d0*/  IMAD.MOV.U32 R11, RZ, RZ, R89 ;  /* 0x000000ffff0b7224 */ /* 0x000fe200078e0059 */
[----:B------:R-:W-:Y:S01]  /*27e0*/  PRMT R130, RZ, 0x7610, R130 ;  /* 0x00007610ff827816 */ /* 0x000fe20000000082 */
[----:B------:R-:W-:Y:S01]  /*27f0*/  IMAD.WIDE R20, R107, 0x2, R8 ;  /* 0x000000026b147825 */ /* 0x000fe200078e0208 */
[----:B------:R-:W-:-:S03]  /*2800*/  PRMT R243, RZ, 0x7610, R243 ;  /* 0x00007610fff37816 */ /* 0x000fc600000000f3 */
[----:B0-----:R-:W-:Y:S02]  /*2810*/  IMAD.MOV.U32 R14, RZ, RZ, R22 ;  /* 0x000000ffff0e7224 */ /* 0x001fe400078e0016 */
[----:B------:R-:W-:Y:S01]  /*2820*/  IMAD.MOV.U32 R15, RZ, RZ, R23 ;  /* 0x000000ffff0f7224 */ /* 0x000fe200078e0017 */
[----:B------:R-:W-:Y:S01]  /*2830*/  PRMT R132, RZ, 0x7610, R132 ;  /* 0x00007610ff847816 */ /* 0x000fe20000000084 */
[C---:B------:R-:W-:Y:S01]  /*2840*/  IMAD.WIDE R18, R107.reuse, 0x2, R10 ;  /* 0x000000026b127825 */ /* 0x040fe200078e020a */
[----:B------:R-:W-:Y:S01]  /*2850*/  PRMT R245, RZ, 0x7610, R245 ;  /* 0x00007610fff57816 */ /* 0x000fe200000000f5 */
[----:B------:R-:W5:Y:S02]  /*2860*/  @!P1 LDG.E.U16 R243, desc[UR14][R20.64] ;  /* 0x0000000e14f39981 */ /* 0x000f64000c1e1500 */
[C---:B------:R-:W-:Y:S02]  /*2870*/  IMAD.WIDE R16, R107.reuse, 0x2, R14 ;  /* 0x000000026b107825 */ /* 0x040fe400078e020e */
[----:B------:R0:W5:Y:S02]  /*2880*/  @!P1 LDG.E.U16 R130, desc[UR14][R18.64] ;  /* 0x0000000e12829981 */ /* 0x000164000c1e1500 */
[----:B------:R-:W-:-:S02]  /*2890*/  IMAD.WIDE R22, R107, 0x2, R2 ;  /* 0x000000026b167825 */ /* 0x000fc400078e0202 */
[----:B------:R1:W5:Y:S02]  /*28a0*/  @!P1 LDG.E.U16 R241, desc[UR14][R16.64] ;  /* 0x0000000e10f19981 */ /* 0x000364000c1e1500 */
[----:B------:R-:W-:Y:S02]  /*28b0*/  IMAD.WIDE R88, R107, 0x2, R4 ;  /* 0x000000026b587825 */ /* 0x000fe400078e0204 */
[----:B------:R1:W5:Y:S02]  /*28c0*/  @!P1 LDG.E.U16 R132, desc[UR14][R22.64] ;  /* 0x0000000e16849981 */ /* 0x000364000c1e1500 */
[----:B0-----:R-:W-:Y:S02]  /*28d0*/  IMAD.MOV.U32 R18, RZ, RZ, R92 ;  /* 0x000000ffff127224 */ /* 0x001fe400078e005c */
[----:B------:R0:W5:Y:S01]  /*28e0*/  @!P1 LDG.E.U16 R245, desc[UR14][R88.64] ;  /* 0x0000000e58f59981 */ /* 0x000162000c1e1500 */
[----:B------:R-:W-:Y:S02]  /*28f0*/  IMAD.MOV.U32 R19, RZ, RZ, R93 ;  /* 0x000000ffff137224 */ /* 0x000fe400078e005d */
[----:B-1----:R-:W-:-:S02]  /*2900*/  IMAD.MOV.U32 R16, RZ, RZ, R94 ;  /* 0x000000ffff107224 */ /* 0x002fc400078e005e */
[----:B------:R-:W-:Y:S02]  /*2910*/  IMAD.MOV.U32 R17, RZ, RZ, R95 ;  /* 0x000000ffff117224 */ /* 0x000fe400078e005f */
[----:B------:R-:W-:Y:S02]  /*2920*/  IMAD.MOV.U32 R20, RZ, RZ, R90 ;  /* 0x000000ffff147224 */ /* 0x000fe400078e005a */
[----:B------:R-:W-:Y:S02]  /*2930*/  IMAD.MOV.U32 R21, RZ, RZ, R91 ;  /* 0x000000ffff157224 */ /* 0x000fe400078e005b */
[----:B------:R-:W-:Y:S02]  /*2940*/  IMAD.MOV.U32 R22, RZ, RZ, R98 ;  /* 0x000000ffff167224 */ /* 0x000fe400078e0062 */
[----:B------:R-:W-:Y:S02]  /*2950*/  IMAD.MOV.U32 R23, RZ, RZ, R99 ;  /* 0x000000ffff177224 */ /* 0x000fe400078e0063 */
[----:B0-----:R-:W-:-:S02]  /*2960*/  IMAD.MOV.U32 R88, RZ, RZ, R96 ;  /* 0x000000ffff587224 */ /* 0x001fc400078e0060 */
[----:B------:R-:W-:Y:S01]  /*2970*/  IMAD.MOV.U32 R89, RZ, RZ, R97 ;  /* 0x000000ffff597224 */ /* 0x000fe200078e0061 */
[----:B------:R-:W-:Y:S01]  /*2980*/  PRMT R134, RZ, 0x7610, R134 ;  /* 0x00007610ff867816 */ /* 0x000fe20000000086 */
[C---:B------:R-:W-:Y:S01]  /*2990*/  IMAD.WIDE R92, R107.reuse, 0x2, R22 ;  /* 0x000000026b5c7825 */ /* 0x040fe200078e0216 */
[----:B------:R-:W-:Y:S02]  /*29a0*/  PRMT R136, RZ, 0x7610, R136 ;  /* 0x00007610ff887816 */ /* 0x000fe40000000088 */
[----:B------:R-:W-:Y:S01]  /*29b0*/  PRMT R138, RZ, 0x7610, R138 ;  /* 0x00007610ff8a7816 */ /* 0x000fe2000000008a */
[C---:B------:R-:W-:Y:S01]  /*29c0*/  IMAD.WIDE R90, R107.reuse, 0x2, R88 ;  /* 0x000000026b5a7825 */ /* 0x040fe200078e0258 */
[----:B------:R-:W-:Y:S02]  /*29d0*/  PRMT R140, RZ, 0x7610, R140 ;  /* 0x00007610ff8c7816 */ /* 0x000fe4000000008c */
[----:B------:R-:W-:Y:S01]  /*29e0*/  PRMT R144, RZ, 0x7610, R144 ;  /* 0x00007610ff907816 */ /* 0x000fe20000000090 */
[C---:B------:R-:W-:Y:S01]  /*29f0*/  IMAD.WIDE R94, R107.reuse, 0x2, R20 ;  /* 0x000000026b5e7825 */ /* 0x040fe200078e0214 */
[----:B------:R0:W5:Y:S03]  /*2a00*/  @!P1 LDG.E.U16 R134, desc[UR14][R90.64] ;  /* 0x0000000e5a869981 */ /* 0x000166000c1e1500 */
[C---:B------:R-:W-:Y:S01]  /*2a10*/  IMAD.WIDE R96, R107.reuse, 0x2, R18 ;  /* 0x000000026b607825 */ /* 0x040fe200078e0212 */
[----:B------:R1:W5:Y:S03]  /*2a20*/  @!P1 LDG.E.U16 R136, desc[UR14][R92.64] ;  /* 0x0000000e5c889981 */ /* 0x000366000c1e1500 */
[----:B------:R-:W-:Y:S01]  /*2a30*/  IMAD.WIDE R98, R107, 0x2, R16 ;  /* 0x000000026b627825 */ /* 0x000fe200078e0210 */
[----:B------:R1:W5:Y:S03]  /*2a40*/  @!P1 LDG.E.U16 R138, desc[UR14][R94.64] ;  /* 0x0000000e5e8a9981 */ /* 0x000366000c1e1500 */
[----:B0-----:R-:W-:Y:S01]  /*2a50*/  IMAD.MOV.U32 R90, RZ, RZ, R212 ;  /* 0x000000ffff5a7224 */ /* 0x001fe200078e00d4 */
[----:B------:R0:W5:Y:S01]  /*2a60*/  @!P1 LDG.E.U16 R140, desc[UR14][R96.64] ;  /* 0x0000000e608c9981 */ /* 0x000162000c1e1500 */
[----:B------:R-:W-:-:S02]  /*2a70*/  IMAD.MOV.U32 R91, RZ, RZ, R213 ;  /* 0x000000ffff5b7224 */ /* 0x000fc400078e00d5 */
[----:B-1----:R-:W-:Y:S01]  /*2a80*/  IMAD.MOV.U32 R92, RZ, RZ, R208 ;  /* 0x000000ffff5c7224 */ /* 0x002fe200078e00d0 */
[----:B------:R1:W5:Y:S01]  /*2a90*/  @!P1 LDG.E.U16 R144, desc[UR14][R98.64] ;  /* 0x0000000e62909981 */ /* 0x000362000c1e1500 */
[----:B------:R-:W-:Y:S02]  /*2aa0*/  IMAD.MOV.U32 R93, RZ, RZ, R209 ;  /* 0x000000ffff5d7224 */ /* 0x000fe400078e00d1 */
[----:B------:R-:W-:Y:S02]  /*2ab0*/  IMAD.MOV.U32 R94, RZ, RZ, R210 ;  /* 0x000000ffff5e7224 */ /* 0x000fe400078e00d2 */
[----:B------:R-:W-:Y:S02]  /*2ac0*/  IMAD.MOV.U32 R95, RZ, RZ, R211 ;  /* 0x000000ffff5f7224 */ /* 0x000fe400078e00d3 */
[----:B0-----:R-:W-:Y:S02]  /*2ad0*/  IMAD.MOV.U32 R96, RZ, RZ, R204 ;  /* 0x000000ffff607224 */ /* 0x001fe400078e00cc */
[----:B------:R-:W-:-:S02]  /*2ae0*/  IMAD.MOV.U32 R97, RZ, RZ, R205 ;  /* 0x000000ffff617224 */ /* 0x000fc400078e00cd */
[----:B-1----:R-:W-:Y:S02]  /*2af0*/  IMAD.MOV.U32 R98, RZ, RZ, R206 ;  /* 0x000000ffff627224 */ /* 0x002fe400078e00ce */
        /* <DEDUP_REMOVED lines=9> */
[----:B------:R-:W5:Y:S03]  /*2b90*/  @!P1 LDG.E.U16 R247, desc[UR14][R204.64] ;  /* 0x0000000eccf79981 */ /* 0x000f66000c1e1500 */
[C---:B------:R-:W-:Y:S01]  /*2ba0*/  IMAD.WIDE R210, R107.reuse, 0x2, R94 ;  /* 0x000000026bd27825 */ /* 0x040fe200078e025e */
[----:B------:R-:W5:Y:S03]  /*2bb0*/  @!P1 LDG.E.U16 R249, desc[UR14][R206.64] ;  /* 0x0000000ecef99981 */ /* 0x000f66000c1e1500 */
[----:B------:R-:W-:Y:S01]  /*2bc0*/  IMAD.WIDE R212, R107, 0x2, R92 ;  /* 0x000000026bd47825 */ /* 0x000fe200078e025c */
[----:B------:R-:W5:Y:S04]  /*2bd0*/  @!P1 LDG.E.U16 R251, desc[UR14][R208.64] ;  /* 0x0000000ed0fb9981 */ /* 0x000f68000c1e1500 */
[----:B------:R-:W5:Y:S04]  /*2be0*/  @!P1 LDG.E.U16 R142, desc[UR14][R210.64] ;  /* 0x0000000ed28e9981 */ /* 0x000f68000c1e1500 */
[----:B------:R-:W5:Y:S04]  /*2bf0*/  @!P1 LDG.E.U16 R146, desc[UR14][R212.64] ;  /* 0x0000000ed4929981 */ /* 0x000f68000c1e1500 */
[----:B--2---:R-:W-:Y:S04]  /*2c00*/  STS.U16 [R102+UR12+0x400], R175 ;  /* 0x000400af66007988 */ /* 0x004fe8000800040c */
[----:B----4-:R-:W-:Y:S04]  /*2c10*/  STS.U16 [R102+UR12+0x800], R203 ;  /* 0x000800cb66007988 */ /* 0x010fe8000800040c */
[----:B---3--:R-:W-:Y:S04]  /*2c20*/  STS.U16 [R102+UR12+0xc00], R225 ;  /* 0x000c00e166007988 */ /* 0x008fe8000800040c */
[----:B-----5:R-:W-:Y:S04]  /*2c30*/  STS.U16 [R102+UR12], R239 ;  /* 0x000000ef66007988 */ /* 0x020fe8000800040c */
[----:B------:R-:W-:Y:S04]  /*2c40*/  STS.U16 [R139+UR12+0x80], R126 ;  /* 0x0000807e8b007988 */ /* 0x000fe8000800040c */
[----:B------:R-:W-:Y:S04]  /*2c50*/  STS.U16 [R139+UR12+0x480], R0 ;  /* 0x000480008b007988 */ /* 0x000fe8000800040c */
[----:B------:R0:W-:Y:S04]  /*2c60*/  STS.U16 [R139+UR12+0x880], R122 ;  /* 0x0008807a8b007988 */ /* 0x0001e8000800040c */
        /* <DEDUP_REMOVED lines=40> */
[----:B------:R1:W-:Y:S01]  /*2ef0*/  STS.U16 [R108+UR12+0x2f00], R146 ;  /* 0x002f00926c007988 */ /* 0x0003e2000800040c */
[----:B------:R2:W-:Y:S06]  /*2f00*/  MEMBAR.ALL.CTA ;  /* 0x0000000000007992 */ /* 0x0005ec0000008000 */
[----:B--2---:R-:W2:Y:S02]  /*2f10*/  FENCE.VIEW.ASYNC.S ;  /* 0x00000000000073c6 */ /* 0x004ea40000000000 */
[----:B--2---:R-:W-:Y:S06]  /*2f20*/  BAR.SYNC.DEFER_BLOCKING 0x0 ;  /* 0x0000000000007b1d */ /* 0x004fec0000010000 */
[----:B------:R-:W-:Y:S01]  /*2f30*/  UMOV UR4, UR13 ;  /* 0x0000000d00047c82 */ /* 0x000fe20008000000 */
[----:B------:R-:W-:Y:S01]  /*2f40*/  UMOV UR5, 0x40000040 ;  /* 0x4000004000057882 */ /* 0x000fe20000000000 */
[----:B------:R-:W-:-:S06]  /*2f50*/  WARPGROUP.ARRIVE ;  /* 0x00000000000079c5 */ /* 0x000fcc0000000000 */
[----:B------:R-:W-:Y:S01]  /*2f60*/  HGMMA.64x64x16.F32.BF16 R56, gdesc[UR4].tnspA, R56 ;  /* 0x20e00000043879f0 */ /* 0x000fe20008701838 */
[----:B------:R-:W-:Y:S01]  /*2f70*/  UMOV UR18, UR6 ;  /* 0x0000000600127c82 */ /* 0x000fe20008000000 */
[----:B------:R-:W-:Y:S02]  /*2f80*/  UMOV UR19, UR7 ;  /* 0x0000000700137c82 */ /* 0x000fe40008000000 */
[----:B------:R-:W-:Y:S04]  /*2f90*/  HGMMA.64x64x16.F32.BF16 R56, gdesc[UR8].tnspA, R56 ;  /* 0x20e00000083879f0 */ /* 0x000fe80008701838 */
[----:B------:R-:W-:Y:S01]  /*2fa0*/  HGMMA.64x64x16.F32.BF16 R24, gdesc[UR16].tnspA, R24 ;  /* 0x20e00000101879f0 */ /* 0x000fe20008701818 */
[----:B------:R-:W-:Y:S01]  /*2fb0*/  UMOV UR22, UR10 ;  /* 0x0000000a00167c82 */ /* 0x000fe20008000000 */
[----:B------:R-:W-:Y:S01]  /*2fc0*/  UMOV UR23, UR11 ;  /* 0x0000000b00177c82 */ /* 0x000fe20008000000 */
[----:B------:R-:W-:-:S05]  /*2fd0*/  VIADD R106, R106, 0xffffffff ;  /* 0xffffffff6a6a7836 */ /* 0x000fca0000000000 */
[----:B------:R-:W-:Y:S01]  /*2fe0*/  ISETP.NE.U32.AND P0, PT, R106, RZ, PT ;  /* 0x000000ff6a00720c */ /* 0x000fe20003f05070 */
[----:B------:R-:W-:Y:S01]  /*2ff0*/  HGMMA.64x64x16.F32.BF16 R24, gdesc[UR20].tnspA, R24, gsb0 ;  /* 0x20e00000141879f0 */ /* 0x000fe20008001818 */
[----:B------:R-:W-:-:S04]  /*3000*/  IMAD.WIDE R22, R135, 0x2, R22 ;  /* 0x0000000287167825 */ /* 0x000fc800078e0216 */
        /* <DEDUP_REMOVED lines=8> */
[----:B------:R-:W-:Y:S02]  /*3090*/  IMAD.MOV.U32 R98, RZ, RZ, R22 ;  /* 0x000000ffff627224 */ /* 0x000fe400078e0016 */
[----:B------:R-:W-:Y:S02]  /*30a0*/  IMAD.MOV.U32 R99, RZ, RZ, R23 ;  /* 0x000000ffff637224 */ /* 0x000fe400078e0017 */
[----:B------:R-:W-:-:S04]  /*30b0*/  IMAD.WIDE R92, R135, 0x2, R18 ;  /* 0x00000002875c7825 */ /* 0x000fc800078e0212 */
[----:B------:R-:W-:Y:S02]  /*30c0*/  IMAD.MOV.U32 R94, RZ, RZ, R16 ;  /* 0x000000ffff5e7224 */ /* 0x000fe400078e0010 */
[----:B------:R-:W-:Y:S02]  /*30d0*/  IMAD.MOV.U32 R95, RZ, RZ, R17 ;  /* 0x000000ffff5f7224 */ /* 0x000fe400078e0011 */
[----:B------:R-:W-:Y:S02]  /*30e0*/  IMAD.MOV.U32 R90, RZ, RZ, R20 ;  /* 0x000000ffff5a7224 */ /* 0x000fe400078e0014 */
[----:B------:R-:W-:Y:S02]  /*30f0*/  IMAD.MOV.U32 R91, RZ, RZ, R21 ;  /* 0x000000ffff5b7224 */ /* 0x000fe400078e0015 */
[----:B------:R-:W-:-:S04]  /*3100*/  IMAD.WIDE R96, R135, 0x2, R88 ;  /* 0x0000000287607825 */ /* 0x000fc800078e0258 */
[----:B------:R-:W-:-:S04]  /*3110*/  IMAD.WIDE R22, R135, 0x2, R14 ;  /* 0x0000000287167825 */ /* 0x000fc800078e020e */
[----:B------:R-:W-:-:S04]  /*3120*/  IMAD.WIDE R18, R135, 0x2, R4 ;  /* 0x0000000287127825 */ /* 0x000fc800078e0204 */
[----:B------:R-:W-:-:S04]  /*3130*/  IMAD.WIDE R16, R135, 0x2, R2 ;  /* 0x0000000287107825 */ /* 0x000fc800078e0202 */
[----:B------:R-:W-:-:S04]  /*3140*/  IMAD.WIDE R20, R135, 0x2, R8 ;  /* 0x0000000287147825 */ /* 0x000fc800078e0208 */
[----:B------:R-:W-:Y:S01]  /*3150*/  IMAD.WIDE R88, R135, 0x2, R10 ;  /* 0x0000000287587825 */ /* 0x000fe200078e020a */
[----:B------:R-:W-:-:S03]  /*3160*/  WARPGROUP.DEPBAR.LE gsb0, 0x0 ;  /* 0x00008000000079c5 */ /* 0x000fc60000010000 */
[----:B------:R-:W-:-:S04]  /*3170*/  IMAD.WIDE R14, R135, 0x2, R12 ;  /* 0x00000002870e7825 */ /* 0x000fc800078e020c */
[----:B0-----:R-:W-:Y:S02]  /*3180*/  IMAD.MOV.U32 R122, RZ, RZ, R6 ;  /* 0x000000ffff7a7224 */ /* 0x001fe400078e0006 */
[----:B------:R-:W-:Y:S02]  /*3190*/  IMAD.MOV.U32 R175, RZ, RZ, R7 ;  /* 0x000000ffffaf7224 */ /* 0x000fe400078e0007 */
[----:B------:R-:W-:Y:S01]  /*31a0*/  VIADD R104, R104, 0xffffffe0 ;  /* 0xffffffe068687836 */ /* 0x000fe20000000000 */
[----:B-1----:R-:W-:Y:S06]  /*31b0*/  @P0 BRA `(.L_x_1) ;  /* 0xffffffec00400947 */ /* 0x002fec000383ffff */
[----:B------:R-:W-:Y:S02]  /*31c0*/  F2FP.BF16.F32.PACK_AB R55, R55, R54 ;  /* 0x000000363737723e */ /* 0x000fe400000010ff */
[----:B------:R-:W-:Y:S02]  /*31d0*/  F2FP.BF16.F32.PACK_AB R51, R51, R50 ;  /* 0x000000323333723e */ /* 0x000fe400000010ff */
[----:B------:R-:W-:Y:S02]  /*31e0*/  F2FP.BF16.F32.PACK_AB R47, R47, R46 ;  /* 0x0000002e2f2f723e */ /* 0x000fe400000010ff */
[----:B------:R-:W-:Y:S02]  /*31f0*/  F2FP.BF16.F32.PACK_AB R43, R43, R42 ;  /* 0x0000002a2b2b723e */ /* 0x000fe400000010ff */
[----:B------:R-:W-:Y:S02]  /*3200*/  F2FP.BF16.F32.PACK_AB R39, R39, R38 ;  /* 0x000000262727723e */ /* 0x000fe400000010ff */
[----:B------:R-:W-:-:S02]  /*3210*/  F2FP.BF16.F32.PACK_AB R35, R35, R34 ;  /* 0x000000222323723e */ /* 0x000fc400000010ff */
        /* <DEDUP_REMOVED lines=25> */
[----:B------:R-:W-:-:S07]  /*33b0*/  F2FP.BF16.F32.PACK_AB R4, R57, R56 ;  /* 0x000000383904723e */ /* 0x000fce00000010ff */
.L_x_0:
[----:B------:R-:W0:Y:S01]  /*33c0*/  S2R R8, SR_TID.X ;  /* 0x0000000000087919 */ /* 0x000e220000002100 */
[----:B------:R-:W-:Y:S01]  /*33d0*/  ULDC.64 UR6, c[0x0][0x228] ;  /* 0x00008a0000067ab9 */ /* 0x000fe20000000a00 */
[C---:B------:R-:W-:Y:S01]  /*33e0*/  VIADD R9, R100.reuse, 0x2 ;  /* 0x0000000264097836 */ /* 0x040fe20000000000 */
[----:B------:R-:W-:Y:S01]  /*33f0*/  BAR.SYNC.DEFER_BLOCKING 0x0 ;  /* 0x0000000000007b1d */ /* 0x000fe20000010000 */
[----:B------:R-:W-:Y:S01]  /*3400*/  ISETP.GE.AND P0, PT, R101, UR6, PT ;  /* 0x0000000665007c0c */ /* 0x000fe2000bf06270 */
[----:B------:R-:W-:-:S03]  /*3410*/  VIADD R10, R100, 0x1 ;  /* 0x00000001640a7836 */ /* 0x000fc60000000000 */
[----:B------:R-:W-:Y:S01]  /*3420*/  ISETP.LT.AND P1, PT, R9, UR7, !P0 ;  /* 0x0000000709007c0c */ /* 0x000fe2000c721270 */
[----:B------:R-:W-:Y:S01]  /*3430*/  VIADD R9, R100, 0x3 ;  /* 0x0000000364097836 */ /* 0x000fe20000000000 */
[----:B------:R-:W-:Y:S01]  /*3440*/  ISETP.LT.AND P2, PT, R10, UR7, !P0 ;  /* 0x000000070a007c0c */ /* 0x000fe2000c741270 */
[----:B------:R-:W-:Y:S01]  /*3450*/  ULDC UR4, c[0x0][0x244] ;  /* 0x0000910000047ab9 */ /* 0x000fe20000000800 */
[----:B------:R-:W-:Y:S02]  /*3460*/  ULDC UR6, c[0x0][0x248] ;  /* 0x0000920000067ab9 */ /* 0x000fe40000000800 */
[----:B------:R-:W-:Y:S01]  /*3470*/  ISETP.LT.AND P5, PT, R9, UR7, !P0 ;  /* 0x0000000709007c0c */ /* 0x000fe2000c7a1270 */
[C---:B0-----:R-:W-:Y:S02]  /*3480*/  IMAD.SHL.U32 R2, R8.reuse, 0x40, RZ ;  /* 0x0000004008027824 */ /* 0x041fe400078e00ff */
[----:B------:R-:W-:-:S03]  /*3490*/  IMAD.SHL.U32 R0, R8, 0x10, RZ ;  /* 0x0000001008007824 */ /* 0x000fc600078e00ff */
[----:B------:R-:W-:Y:S01]  /*34a0*/  LOP3.LUT R3, R2, 0x400, RZ, 0xc0, !PT ;  /* 0x0000040002037812 */ /* 0x000fe200078ec0ff */
[----:B------:R-:W-:Y:S01]  /*34b0*/  IMAD.SHL.U32 R2, R8, 0x8, RZ ;  /* 0x0000000808027824 */ /* 0x000fe200078e00ff */
[----:B------:R-:W-:Y:S02]  /*34c0*/  LOP3.LUT R0, R0, 0xf0, RZ, 0xc0, !PT ;  /* 0x000000f000007812 */ /* 0x000fe400078ec0ff */
[----:B------:R-:W-:Y:S02]  /*34d0*/  LOP3.LUT R8, R8, 0x7f, RZ, 0xc0, !PT ;  /* 0x0000007f08087812 */ /* 0x000fe400078ec0ff */
[----:B------:R-:W-:Y:S01]  /*34e0*/  IADD3 R3, R3, UR12, R0 ;  /* 0x0000000c03037c10 */ /* 0x000fe2000fffe000 */
[----:B------:R-:W-:Y:S01]  /*34f0*/  VIADD R0, R100, 0x4 ;  /* 0x0000000464007836 */ /* 0x000fe20000000000 */
[----:B------:R-:W-:-:S04]  /*3500*/  LOP3.LUT R2, R2, 0x300, RZ, 0xc0, !PT ;  /* 0x0000030002027812 */ /* 0x000fc800078ec0ff */
[----:B------:R-:W-:Y:S01]  /*3510*/  ISETP.LT.AND P4, PT, R0, UR7, !P0 ;  /* 0x0000000700007c0c */ /* 0x000fe2000c781270 */
[----:B------:R-:W-:Y:S01]  /*3520*/  IMAD.IADD R56, R2, 0x1, R3 ;  /* 0x0000000102387824 */ /* 0x000fe200078e0203 */
[----:B------:R-:W-:Y:S01]  /*3530*/  LEA R3, R8, UR12, 0x4 ;  /* 0x0000000c08037c11 */ /* 0x000fe2000f8e20ff */
[----:B------:R-:W-:Y:S01]  /*3540*/  IMAD R2, R101, UR4, RZ ;  /* 0x0000000465027c24 */ /* 0x000fe2000f8e02ff */
[----:B------:R-:W-:Y:S02]  /*3550*/  ULDC.64 UR4, c[0x0][0x220] ;  /* 0x0000880000047ab9 */ /* 0x000fe40000000a00 */
[----:B------:R0:W-:Y:S01]  /*3560*/  STSM.16.M88.4 [R56], R4 ;  /* 0x0000000438007844 */ /* 0x0001e20000000200 */
[----:B------:R-:W-:Y:S01]  /*3570*/  BAR.SYNC.DEFER_BLOCKING 0x0 ;  /* 0x0000000000007b1d */ /* 0x000fe20000010000 */
[----:B------:R-:W-:-:S04]  /*3580*/  LEA R0, P3, R2, UR4, 0x1 ;  /* 0x0000000402007c11 */ /* 0x000fc8000f8608ff */
[----:B------:R-:W-:Y:S02]  /*3590*/  LEA.HI.X.SX32 R2, R2, UR5, 0x1, P3 ;  /* 0x0000000502027c11 */ /* 0x000fe400098f0eff */
[C---:B------:R-:W-:Y:S01]  /*35a0*/  ISETP.LT.AND P3, PT, R100.reuse, UR7, !P0 ;  /* 0x0000000764007c0c */ /* 0x040fe2000c761270 */
[----:B0-----:R-:W-:Y:S01]  /*35b0*/  IMAD R5, R100, UR6, RZ ;  /* 0x0000000664057c24 */ /* 0x001fe2000f8e02ff */
[----:B------:R-:W0:Y:S01]  /*35c0*/  LDS.128 R60, [R3] ;  /* 0x00000000033c7984 */ /* 0x000e220000000c00 */
[----:B------:R-:W-:Y:S06]  /*35d0*/  BAR.SYNC.DEFER_BLOCKING 0x0 ;  /* 0x0000000000007b1d */ /* 0x000fec0000010000 */
[----:B------:R1:W-:Y:S02]  /*35e0*/  STSM.16.M88.4 [R56], R28 ;  /* 0x0000001c38007844 */ /* 0x0003e40000000200 */
[----:B------:R-:W-:Y:S01]  /*35f0*/  BAR.SYNC.DEFER_BLOCKING 0x0 ;  /* 0x0000000000007b1d */ /* 0x000fe20000010000 */
[C---:B-1----:R-:W-:Y:S01]  /*3600*/  LEA R28, P6, R5.reuse, R0, 0x1 ;  /* 0x00000000051c7211 */ /* 0x042fe200078c08ff */
[----:B------:R-:W-:-:S03]  /*3610*/  VIADD R31, R5, UR6 ;  /* 0x00000006051f7c36 */ /* 0x000fc60008000000 */
[----:B------:R-:W-:Y:S02]  /*3620*/  LEA.HI.X.SX32 R29, R5, R2, 0x1, P6 ;  /* 0x00000002051d7211 */ /* 0x000fe400030f0eff */
[----:B------:R-:W-:Y:S01]  /*3630*/  LEA R30, P6, R31, R0, 0x1 ;  /* 0x000000001f1e7211 */ /* 0x000fe200078c08ff */
[----:B------:R-:W1:Y:S01]  /*3640*/  LDS.128 R24, [R3] ;  /* 0x0000000003187984 */ /* 0x000e620000000c00 */
[----:B------:R-:W-:Y:S06]  /*3650*/  BAR.SYNC.DEFER_BLOCKING 0x0 ;  /* 0x0000000000007b1d */ /* 0x000fec0000010000 */
[----:B------:R2:W-:Y:S02]  /*3660*/  STSM.16.M88.4 [R56], R32 ;  /* 0x0000002038007844 */ /* 0x0005e40000000200 */
[----:B------:R-:W-:Y:S01]  /*3670*/  BAR.SYNC.DEFER_BLOCKING 0x0 ;  /* 0x0000000000007b1d */ /* 0x000fe20000010000 */
[----:B--2---:R-:W-:-:S02]  /*3680*/  VIADD R32, R100, 0x5 ;  /* 0x0000000564207836 */ /* 0x004fc40000000000 */
[C---:B------:R-:W-:Y:S01]  /*3690*/  VIADD R33, R31.reuse, UR6 ;  /* 0x000000061f217c36 */ /* 0x040fe20008000000 */
[----:B------:R-:W-:Y:S01]  /*36a0*/  LEA.HI.X.SX32 R31, R31, R2, 0x1, P6 ;  /* 0x000000021f1f7211 */ /* 0x000fe200030f0eff */
[----:B------:R-:W-:Y:S02]  /*36b0*/  VIADD R34, R100, 0x6 ;  /* 0x0000000664227836 */ /* 0x000fe40000000000 */
[----:B------:R-:W-:Y:S01]  /*36c0*/  VIADD R35, R33, UR6 ;  /* 0x0000000621237c36 */ /* 0x000fe20008000000 */
[----:B------:R-:W2:Y:S01]  /*36d0*/  LDS.128 R20, [R3] ;  /* 0x0000000003147984 */ /* 0x000ea20000000c00 */
[----:B------:R-:W-:Y:S06]  /*36e0*/  BAR.SYNC.DEFER_BLOCKING 0x0 ;  /* 0x0000000000007b1d */ /* 0x000fec0000010000 */
[----:B------:R0:W-:Y:S02]  /*36f0*/  STSM.16.M88.4 [R56], R36 ;  /* 0x0000002438007844 */ /* 0x0001e40000000200 */
[----:B------:R-:W-:Y:S01]  /*3700*/  BAR.SYNC.DEFER_BLOCKING 0x0 ;  /* 0x0000000000007b1d */ /* 0x000fe20000010000 */
[----:B0-----:R-:W-:Y:S01]  /*3710*/  PRMT R36, R60, 0x7632, R36 ;  /* 0x000076323c247816 */ /* 0x001fe20000000024 */
[----:B------:R-:W-:Y:S01]  /*3720*/  VIADD R37, R35, UR6 ;  /* 0x0000000623257c36 */ /* 0x000fe20008000000 */
[----:B------:R-:W-:-:S02]  /*3730*/  PRMT R38, R61, 0x7632, R38 ;  /* 0x000076323d267816 */ /* 0x000fc40000000026 */
[----:B------:R-:W-:Y:S01]  /*3740*/  PRMT R39, R62, 0x7632, R39 ;  /* 0x000076323e277816 */ /* 0x000fe20000000027 */
[----:B------:R-:W0:Y:S02]  /*3750*/  LDS.128 R16, [R3] ;  /* 0x0000000003107984 */ /* 0x000e240000000c00 */
[----:B------:R-:W-:Y:S06]  /*3760*/  BAR.SYNC.DEFER_BLOCKING 0x0 ;  /* 0x0000000000007b1d */ /* 0x000fec0000010000 */
[----:B------:R-:W-:Y:S02]  /*3770*/  STSM.16.M88.4 [R56], R40 ;  /* 0x0000002838007844 */ /* 0x000fe40000000200 */
[----:B------:R-:W-:Y:S06]  /*3780*/  BAR.SYNC.DEFER_BLOCKING 0x0 ;  /* 0x0000000000007b1d */ /* 0x000fec0000010000 */
[----:B------:R-:W3:Y:S02]  /*3790*/  LDS.128 R12, [R3] ;  /* 0x00000000030c7984 */ /* 0x000ee40000000c00 */
[----:B------:R-:W-:Y:S06]  /*37a0*/  BAR.SYNC.DEFER_BLOCKING 0x0 ;  /* 0x0000000000007b1d */ /* 0x000fec0000010000 */
[----:B------:R-:W-:Y:S02]  /*37b0*/  STSM.16.M88.4 [R56], R44 ;  /* 0x0000002c38007844 */ /* 0x000fe40000000200 */
[----:B------:R-:W-:Y:S06]  /*37c0*/  BAR.SYNC.DEFER_BLOCKING 0x0 ;  /* 0x0000000000007b1d */ /* 0x000fec0000010000 */
[----:B------:R-:W4:Y:S02]  /*37d0*/  LDS.128 R8, [R3] ;  /* 0x0000000003087984 */ /* 0x000f240000000c00 */
[----:B------:R-:W-:Y:S06]  /*37e0*/  BAR.SYNC.DEFER_BLOCKING 0x0 ;  /* 0x0000000000007b1d */ /* 0x000fec0000010000 */
[----:B------:R-:W-:Y:S02]  /*37f0*/  STSM.16.M88.4 [R56], R48 ;  /* 0x0000003038007844 */ /* 0x000fe40000000200 */
[----:B------:R-:W-:Y:S06]  /*3800*/  BAR.SYNC.DEFER_BLOCKING 0x0 ;  /* 0x0000000000007b1d */ /* 0x000fec0000010000 */
[----:B------:R-:W5:Y:S02]  /*3810*/  LDS.128 R4, [R3] ;  /* 0x0000000003047984 */ /* 0x000f640000000c00 */
[----:B------:R-:W-:Y:S06]  /*3820*/  BAR.SYNC.DEFER_BLOCKING 0x0 ;  /* 0x0000000000007b1d */ /* 0x000fec0000010000 */
[----:B------:R-:W-:Y:S02]  /*3830*/  STSM.16.M88.4 [R56], R52 ;  /* 0x0000003438007844 */ /* 0x000fe40000000200 */
[----:B------:R-:W-:Y:S06]  /*3840*/  BAR.SYNC.DEFER_BLOCKING 0x0 ;  /* 0x0000000000007b1d */ /* 0x000fec0000010000 */
[----:B------:R1:W-:Y:S01]  /*3850*/  @P3 STG.E.U16 desc[UR14][R28.64], R60 ;  /* 0x0000003c1c003986 */ /* 0x0003e2000c10150e */
[----:B------:R-:W-:-:S02]  /*3860*/  ISETP.LT.AND P3, PT, R32, UR7, !P0 ;  /* 0x0000000720007c0c */ /* 0x000fc4000c761270 */
[C---:B------:R-:W-:Y:S01]  /*3870*/  LEA R32, P6, R33.reuse, R0, 0x1 ;  /* 0x0000000021207211 */ /* 0x040fe200078c08ff */
[----:B------:R2:W-:Y:S01]  /*3880*/  @P2 STG.E.U16 desc[UR14][R30.64], R36 ;  /* 0x000000241e002986 */ /* 0x0005e2000c10150e */
[----:B------:R-:W-:Y:S02]  /*3890*/  ISETP.LT.AND P2, PT, R34, UR7, !P0 ;  /* 0x0000000722007c0c */ /* 0x000fe4000c741270 */
[----:B------:R-:W-:Y:S01]  /*38a0*/  LEA.HI.X.SX32 R33, R33, R2, 0x1, P6 ;  /* 0x0000000221217211 */ /* 0x000fe200030f0eff */
[----:B-1----:R-:W-:Y:S01]  /*38b0*/  VIADD R29, R100, 0x7 ;  /* 0x00000007641d7836 */ /* 0x002fe20000000000 */
[----:B------:R-:W-:-:S03]  /*38c0*/  LEA R28, P6, R35, R0, 0x1 ;  /* 0x00000000231c7211 */ /* 0x000fc600078c08ff */
[----:B------:R1:W-:Y:S01]  /*38d0*/  @P1 STG.E.U16 desc[UR14][R32.64], R61 ;  /* 0x0000003d20001986 */ /* 0x0003e2000c10150e */
[C---:B--2---:R-:W-:Y:S01]  /*38e0*/  VIADD R30, R100.reuse, 0x8 ;  /* 0x00000008641e7836 */ /* 0x044fe20000000000 */
[----:B------:R-:W-:Y:S01]  /*38f0*/  ISETP.LT.AND P1, PT, R29, UR7, !P0 ;  /* 0x000000071d007c0c */ /* 0x000fe2000c721270 */
[----:B------:R-:W-:Y:S01]  /*3900*/  VIADD R31, R37, UR6 ;  /* 0x00000006251f7c36 */ /* 0x000fe20008000000 */
[----:B------:R-:W-:Y:S01]  /*3910*/  LEA.HI.X.SX32 R29, R35, R2, 0x1, P6 ;  /* 0x00000002231d7211 */ /* 0x000fe200030f0eff */
[----:B------:R-:W-:Y:S01]  /*3920*/  VIADD R36, R100, 0xa ;  /* 0x0000000a64247836 */ /* 0x000fe20000000000 */
[----:B------:R-:W-:-:S03]  /*3930*/  LEA R34, P6, R37, R0, 0x1 ;  /* 0x0000000025227211 */ /* 0x000fc600078c08ff */
[----:B------:R2:W-:Y:S01]  /*3940*/  @P5 STG.E.U16 desc[UR14][R28.64], R38 ;  /* 0x000000261c005986 */ /* 0x0005e2000c10150e */
[----:B------:R-:W-:Y:S01]  /*3950*/  LEA.HI.X.SX32 R35, R37, R2, 0x1, P6 ;  /* 0x0000000225237211 */ /* 0x000fe200030f0eff */
[----:B-1----:R-:W-:Y:S01]  /*3960*/  VIADD R32, R100, 0x9 ;  /* 0x0000000964207836 */ /* 0x002fe20000000000 */
[----:B------:R-:W-:Y:S01]  /*3970*/  ISETP.LT.AND P5, PT, R30, UR7, !P0 ;  /* 0x000000071e007c0c */ /* 0x000fe2000c7a1270 */
[C---:B------:R-:W-:Y:S01]  /*3980*/  VIADD R33, R31.reuse, UR6 ;  /* 0x000000061f217c36 */ /* 0x040fe20008000000 */
[----:B------:R-:W-:Y:S01]  /*3990*/  LEA R30, P6, R31, R0, 0x1 ;  /* 0x000000001f1e7211 */ /* 0x000fe200078c08ff */
[----:B------:R1:W-:Y:S01]  /*39a0*/  @P4 STG.E.U16 desc[UR14][R34.64], R62 ;  /* 0x0000003e22004986 */ /* 0x0003e2000c10150e */
[----:B------:R-:W-:Y:S01]  /*39b0*/  ISETP.LT.AND P4, PT, R32, UR7, !P0 ;  /* 0x0000000720007c0c */ /* 0x000fe2000c781270 */
[----:B------:R-:W-:Y:S01]  /*39c0*/  VIADD R37, R33, UR6 ;  /* 0x0000000621257c36 */ /* 0x000fe20008000000 */
[----:B------:R-:W-:Y:S02]  /*39d0*/  LEA.HI.X.SX32 R31, R31, R2, 0x1, P6 ;  /* 0x000000021f1f7211 */ /* 0x000fe400030f0eff */
[C---:B------:R-:W-:Y:S01]  /*39e0*/  LEA R32, P6, R33.reuse, R0, 0x1 ;  /* 0x0000000021207211 */ /* 0x040fe200078c08ff */
[----:B--2---:R-:W-:Y:S01]  /*39f0*/  VIADD R29, R100, 0xb ;  /* 0x0000000b641d7836 */ /* 0x004fe20000000000 */
[----:B------:R-:W-:Y:S01]  /*3a00*/  PRMT R38, R24, 0x7632, R38 ;  /* 0x0000763218267816 */ /* 0x000fe20000000026 */
[----:B------:R2:W-:Y:S01]  /*3a10*/  @P3 STG.E.U16 desc[UR14][R30.64], R39 ;  /* 0x000000271e003986 */ /* 0x0005e2000c10150e */
[----:B------:R-:W-:-:S02]  /*3a20*/  LEA.HI.X.SX32 R33, R33, R2, 0x1, P6 ;  /* 0x0000000221217211 */ /* 0x000fc400030f0eff */
[C---:B------:R-:W-:Y:S01]  /*3a30*/  LEA R28, P6, R37.reuse, R0, 0x1 ;  /* 0x00000000251c7211 */ /* 0x040fe200078c08ff */
[----:B-1----:R-:W-:Y:S01]  /*3a40*/  VIADD R35, R37, UR6 ;  /* 0x0000000625237c36 */ /* 0x002fe20008000000 */
[----:B------:R-:W-:Y:S01]  /*3a50*/  ISETP.LT.AND P3, PT, R36, UR7, !P0 ;  /* 0x0000000724007c0c */ /* 0x000fe2000c761270 */
[----:B------:R1:W-:Y:S01]  /*3a60*/  @P2 STG.E.U16 desc[UR14][R32.64], R63 ;  /* 0x0000003f20002986 */ /* 0x0003e2000c10150e */
[----:B------:R-:W-:Y:S01]  /*3a70*/  ISETP.LT.AND P2, PT, R29, UR7, !P0 ;  /* 0x000000071d007c0c */ /* 0x000fe2000c741270 */
[C---:B------:R-:W-:Y:S01]  /*3a80*/  VIADD R36, R100.reuse, 0xe ;  /* 0x0000000e64247836 */ /* 0x040fe20000000000 */
[----:B------:R-:W-:Y:S02]  /*3a90*/  LEA.HI.X.SX32 R29, R37, R2, 0x1, P6 ;  /* 0x00000002251d7211 */ /* 0x000fe400030f0eff */
[----:B------:R-:W-:Y:S01]  /*3aa0*/  PRMT R37, R63, 0x7632, R37 ;  /* 0x000076323f257816 */ /* 0x000fe20000000025 */
[----:B--2---:R-:W-:Y:S01]  /*3ab0*/  VIADD R30, R100, 0xc ;  /* 0x0000000c641e7836 */ /* 0x004fe20000000000 */
[C---:B------:R-:W-:Y:S01]  /*3ac0*/  LEA R34, P6, R35.reuse, R0, 0x1 ;  /* 0x0000000023227211 */ /* 0x040fe200078c08ff */
[----:B------:R-:W-:-:S02]  /*3ad0*/  VIADD R31, R35, UR6 ;  /* 0x00000006231f7c36 */ /* 0x000fc40008000000 */
[----:B------:R2:W-:Y:S01]  /*3ae0*/  @P1 STG.E.U16 desc[UR14][R28.64], R37 ;  /* 0x000000251c001986 */ /* 0x0005e2000c10150e */
[----:B------:R-:W-:Y:S01]  /*3af0*/  LEA.HI.X.SX32 R35, R35, R2, 0x1, P6 ;  /* 0x0000000223237211 */ /* 0x000fe200030f0eff */
[----:B-1----:R-:W-:Y:S01]  /*3b00*/  VIADD R32, R100, 0xd ;  /* 0x0000000d64207836 */ /* 0x002fe20000000000 */
[----:B------:R-:W-:Y:S01]  /*3b10*/  ISETP.LT.AND P1, PT, R30, UR7, !P0 ;  /* 0x000000071e007c0c */ /* 0x000fe2000c721270 */
[C---:B------:R-:W-:Y:S01]  /*3b20*/  VIADD R33, R31.reuse, UR6 ;  /* 0x000000061f217c36 */ /* 0x040fe20008000000 */
[C---:B------:R-:W-:Y:S01]  /*3b30*/  LEA R30, P6, R31.reuse, R0, 0x1 ;  /* 0x000000001f1e7211 */ /* 0x040fe200078c08ff */
[----:B------:R1:W-:Y:S01]  /*3b40*/  @P5 STG.E.U16 desc[UR14][R34.64], R24 ;  /* 0x0000001822005986 */ /* 0x0003e2000c10150e */
[----:B------:R-:W-:Y:S02]  /*3b50*/  ISETP.LT.AND P5, PT, R32, UR7, !P0 ;  /* 0x0000000720007c0c */ /* 0x000fe4000c7a1270 */
[----:B------:R-:W-:Y:S02]  /*3b60*/  LEA.HI.X.SX32 R31, R31, R2, 0x1, P6 ;  /* 0x000000021f1f7211 */ /* 0x000fe400030f0eff */
[C---:B------:R-:W-:Y:S01]  /*3b70*/  LEA R32, P6, R33.reuse, R0, 0x1 ;  /* 0x0000000021207211 */ /* 0x040fe200078c08ff */
[----:B--2---:R-:W-:-:S02]  /*3b80*/  VIADD R29, R33, UR6 ;  /* 0x00000006211d7c36 */ /* 0x004fc40008000000 */
[----:B------:R2:W-:Y:S01]  /*3b90*/  @P4 STG.E.U16 desc[UR14][R30.64], R38 ;  /* 0x000000261e004986 */ /* 0x0005e2000c10150e */
[----:B------:R-:W-:Y:S02]  /*3ba0*/  LEA.HI.X.SX32 R33, R33, R2, 0x1, P6 ;  /* 0x0000000221217211 */ /* 0x000fe400030f0eff */
[C---:B------:R-:W-:Y:S01]  /*3bb0*/  LEA R28, P6, R29.reuse, R0, 0x1 ;  /* 0x000000001d1c7211 */ /* 0x040fe200078c08ff */
[----:B-1----:R-:W-:Y:S01]  /*3bc0*/  VIADD R24, R100, 0xf ;  /* 0x0000000f64187836 */ /* 0x002fe20000000000 */
[----:B------:R-:W-:Y:S01]  /*3bd0*/  ISETP.LT.AND P4, PT, R36, UR7, !P0 ;  /* 0x0000000724007c0c */ /* 0x000fe2000c781270 */
[C---:B------:R-:W-:Y:S01]  /*3be0*/  VIADD R35, R29.reuse, UR6 ;  /* 0x000000061d237c36 */ /* 0x040fe20008000000 */
[----:B------:R1:W-:Y:S01]  /*3bf0*/  @P3 STG.E.U16 desc[UR14][R32.64], R25 ;  /* 0x0000001920003986 */ /* 0x0003e2000c10150e */
[----:B------:R-:W-:Y:S02]  /*3c00*/  LEA.HI.X.SX32 R29, R29, R2, 0x1, P6 ;  /* 0x000000021d1d7211 */ /* 0x000fe400030f0eff */
[----:B------:R-:W-:Y:S01]  /*3c10*/  ISETP.LT.AND P3, PT, R24, UR7, !P0 ;  /* 0x0000000718007c0c */ /* 0x000fe2000c761270 */
[----:B------:R-:W-:Y:S01]  /*3c20*/  VIADD R24, R100, 0x10 ;  /* 0x0000001064187836 */ /* 0x000fe20000000000 */
[C---:B------:R-:W-:Y:S01]  /*3c30*/  LEA R34, P6, R35.reuse, R0, 0x1 ;  /* 0x0000000023227211 */ /* 0x040fe200078c08ff */
[----:B--2---:R-:W-:-:S03]  /*3c40*/  VIADD R31, R35, UR6 ;  /* 0x00000006231f7c36 */ /* 0x004fc60008000000 */
[----:B------:R-:W-:Y:S02]  /*3c50*/  LEA.HI.X.SX32 R35, R35, R2, 0x1, P6 ;  /* 0x0000000223237211 */ /* 0x000fe400030f0eff */
[----:B------:R-:W-:Y:S01]  /*3c60*/  LEA R30, P6, R31, R0, 0x1 ;  /* 0x000000001f1e7211 */ /* 0x000fe200078c08ff */
[----:B-1----:R-:W-:Y:S01]  /*3c70*/  VIADD R32, R100, 0x12 ;  /* 0x0000001264207836 */ /* 0x002fe20000000000 */
[----:B------:R-:W-:Y:S01]  /*3c80*/  PRMT R33, R25, 0x7632, R33 ;  /* 0x0000763219217816 */ /* 0x000fe20000000021 */
[C---:B------:R-:W-:Y:S01]  /*3c90*/  VIADD R25, R31.reuse, UR6 ;  /* 0x000000061f197c36 */ /* 0x040fe20008000000 */
[----:B------:R-:W-:-:S03]  /*3ca0*/  LEA.HI.X.SX32 R31, R31, R2, 0x1, P6 ;  /* 0x000000021f1f7211 */ /* 0x000fc600030f0eff */
[----:B------:R1:W-:Y:S01]  /*3cb0*/  @P2 STG.E.U16 desc[UR14][R28.64], R33 ;  /* 0x000000211c002986 */ /* 0x0003e2000c10150e */
[----:B------:R-:W-:Y:S01]  /*3cc0*/  ISETP.LT.AND P2, PT, R24, UR7, !P0 ;  /* 0x0000000718007c0c */ /* 0x000fe2000c741270 */
[----:B------:R-:W-:Y:S02]  /*3cd0*/  VIADD R24, R100, 0x11 ;  /* 0x0000001164187836 */ /* 0x000fe40000000000 */
[----:B------:R2:W-:Y:S03]  /*3ce0*/  @P1 STG.E.U16 desc[UR14][R34.64], R26 ;  /* 0x0000001a22001986 */ /* 0x0005e6000c10150e */
[----:B------:R-:W-:Y:S02]  /*3cf0*/  ISETP.LT.AND P1, PT, R24, UR7, !P0 ;  /* 0x0000000718007c0c */ /* 0x000fe4000c721270 */
[C---:B------:R-:W-:Y:S01]  /*3d00*/  LEA R24, P6, R25.reuse, R0, 0x1 ;  /* 0x0000000019187211 */ /* 0x040fe200078c08ff */
[----:B-1----:R-:W-:-:S03]  /*3d10*/  VIADD R29, R25, UR6 ;  /* 0x00000006191d7c36 */ /* 0x002fc60008000000 */
[----:B------:R-:W-:Y:S02]  /*3d20*/  LEA.HI.X.SX32 R25, R25, R2, 0x1, P6 ;  /* 0x0000000219197211 */ /* 0x000fe400030f0eff */
[----:B--2---:R-:W-:Y:S01]  /*3d30*/  PRMT R35, R26, 0x7632, R35 ;  /* 0x000076321a237816 */ /* 0x004fe20000000023 */
[C---:B------:R-:W-:Y:S01]  /*3d40*/  VIADD R33, R29.reuse, UR6 ;  /* 0x000000061d217c36 */ /* 0x040fe20008000000 */
[----:B------:R-:W-:Y:S01]  /*3d50*/  LEA R28, P6, R29, R0, 0x1 ;  /* 0x000000001d1c7211 */ /* 0x000fe200078c08ff */
[----:B------:R-:W-:Y:S01]  /*3d60*/  VIADD R26, R100, 0x13 ;  /* 0x00000013641a7836 */ /* 0x000fe20000000000 */
[----:B------:R-:W-:Y:S01]  /*3d70*/  PRMT R34, R27, 0x7632, R34 ;  /* 0x000076321b227816 */ /* 0x000fe20000000022 */
[----:B------:R1:W-:Y:S01]  /*3d80*/  @P5 STG.E.U16 desc[UR14][R30.64], R35 ;  /* 0x000000231e005986 */ /* 0x0003e2000c10150e */
[----:B------:R-:W-:Y:S02]  /*3d90*/  ISETP.LT.AND P5, PT, R32, UR7, !P0 ;  /* 0x0000000720007c0c */ /* 0x000fe4000c7a1270 */
[----:B------:R-:W-:Y:S01]  /*3da0*/  LEA.HI.X.SX32 R29, R29, R2, 0x1, P6 ;  /* 0x000000021d1d7211 */ /* 0x000fe200030f0eff */
[----:B------:R2:W-:Y:S01]  /*3db0*/  @P4 STG.E.U16 desc[UR14][R24.64], R27 ;  /* 0x0000001b18004986 */ /* 0x0005e2000c10150e */
[----:B------:R-:W-:-:S02]  /*3dc0*/  LEA R32, P6, R33, R0, 0x1 ;  /* 0x0000000021207211 */ /* 0x000fc400078c08ff */
[----:B------:R-:W-:Y:S01]  /*3dd0*/  ISETP.LT.AND P4, PT, R26, UR7, !P0 ;  /* 0x000000071a007c0c */ /* 0x000fe2000c781270 */
[----:B------:R-:W-:Y:S01]  /*3de0*/  VIADD R26, R100, 0x14 ;  /* 0x00000014641a7836 */ /* 0x000fe20000000000 */
[----:B------:R0:W-:Y:S01]  /*3df0*/  @P3 STG.E.U16 desc[UR14][R28.64], R34 ;  /* 0x000000221c003986 */ /* 0x0001e2000c10150e */
[C---:B-1----:R-:W-:Y:S01]  /*3e00*/  VIADD R31, R33.reuse, UR6 ;  /* 0x00000006211f7c36 */ /* 0x042fe20008000000 */
[----:B------:R-:W-:Y:S02]  /*3e10*/  LEA.HI.X.SX32 R33, R33, R2, 0x1, P6 ;  /* 0x0000000221217211 */ /* 0x000fe400030f0eff */
[----:B------:R-:W-:Y:S01]  /*3e20*/  ISETP.LT.AND P3, PT, R26, UR7, !P0 ;  /* 0x000000071a007c0c */ /* 0x000fe2000c761270 */
[C---:B--2---:R-:W-:Y:S01]  /*3e30*/  VIADD R24, R100.reuse, 0x15 ;  /* 0x0000001564187836 */ /* 0x044fe20000000000 */
[C---:B------:R-:W-:Y:S01]  /*3e40*/  LEA R30, P6, R31.reuse, R0, 0x1 ;  /* 0x000000001f1e7211 */ /* 0x040fe200078c08ff */
[C---:B------:R-:W-:Y:S01]  /*3e50*/  VIADD R25, R31.reuse, UR6 ;  /* 0x000000061f197c36 */ /* 0x040fe20008000000 */
[----:B------:R1:W-:Y:S01]  /*3e60*/  @P2 STG.E.U16 desc[UR14][R32.64], R20 ;  /* 0x0000001420002986 */ /* 0x0003e2000c10150e */
[----:B------:R-:W-:Y:S01]  /*3e70*/  VIADD R26, R100, 0x16 ;  /* 0x00000016641a7836 */ /* 0x000fe20000000000 */
[----:B------:R-:W-:Y:S01]  /*3e80*/  LEA.HI.X.SX32 R31, R31, R2, 0x1, P6 ;  /* 0x000000021f1f7211 */ /* 0x000fe200030f0eff */
[----:B------:R-:W-:Y:S01]  /*3e90*/  VIADD R27, R25, UR6 ;  /* 0x00000006191b7c36 */ /* 0x000fe20008000000 */
[----:B------:R-:W-:-:S02]  /*3ea0*/  ISETP.LT.AND P2, PT, R24, UR7, !P0 ;  /* 0x0000000718007c0c */ /* 0x000fc4000c741270 */
[----:B------:R-:W-:Y:S01]  /*3eb0*/  LEA R24, P6, R25, R0, 0x1 ;  /* 0x0000000019187211 */ /* 0x000fe200078c08ff */
[----:B0-----:R-:W-:-:S03]  /*3ec0*/  VIADD R29, R27, UR6 ;  /* 0x000000061b1d7c36 */ /* 0x001fc60008000000 */
[----:B------:R-:W-:Y:S02]  /*3ed0*/  LEA.HI.X.SX32 R25, R25, R2, 0x1, P6 ;  /* 0x0000000219197211 */ /* 0x000fe400030f0eff */
[----:B-1----:R-:W-:Y:S01]  /*3ee0*/  PRMT R33, R20, 0x7632, R33 ;  /* 0x0000763214217816 */ /* 0x002fe20000000021 */
[----:B------:R-:W-:-:S04]  /*3ef0*/  VIADD R20, R100, 0x17 ;  /* 0x0000001764147836 */ /* 0x000fc80000000000 */
[----:B------:R0:W-:Y:S01]  /*3f00*/  @P1 STG.E.U16 desc[UR14][R30.64], R33 ;  /* 0x000000211e001986 */ /* 0x0001e2000c10150e */
[----:B------:R-:W-:Y:S02]  /*3f10*/  ISETP.LT.AND P1, PT, R26, UR7, !P0 ;  /* 0x000000071a007c0c */ /* 0x000fe4000c721270 */
[C---:B------:R-:W-:Y:S01]  /*3f20*/  LEA R26, P6, R27.reuse, R0, 0x1 ;  /* 0x000000001b1a7211 */ /* 0x040fe200078c08ff */
[----:B------:R1:W-:Y:S01]  /*3f30*/  @P5 STG.E.U16 desc[UR14][R24.64], R21 ;  /* 0x0000001518005986 */ /* 0x0003e2000c10150e */
[----:B------:R-:W-:Y:S01]  /*3f40*/  ISETP.LT.AND P5, PT, R20, UR7, !P0 ;  /* 0x0000000714007c0c */ /* 0x000fe2000c7a1270 */
[----:B------:R-:W-:Y:S01]  /*3f50*/  VIADD R20, R100, 0x18 ;  /* 0x0000001864147836 */ /* 0x000fe20000000000 */
[----:B------:R-:W-:Y:S02]  /*3f60*/  LEA.HI.X.SX32 R27, R27, R2, 0x1, P6 ;  /* 0x000000021b1b7211 */ /* 0x000fe400030f0eff */
[C---:B------:R-:W-:Y:S01]  /*3f70*/  LEA R28, P6, R29.reuse, R0, 0x1 ;  /* 0x000000001d1c7211 */ /* 0x040fe200078c08ff */
[----:B0-----:R-:W-:-:S03]  /*3f80*/  VIADD R31, R29, UR6 ;  /* 0x000000061d1f7c36 */ /* 0x001fc60008000000 */
[----:B------:R-:W-:Y:S02]  /*3f90*/  LEA.HI.X.SX32 R29, R29, R2, 0x1, P6 ;  /* 0x000000021d1d7211 */ /* 0x000fe400030f0eff */
[----:B-1----:R-:W-:Y:S01]  /*3fa0*/  PRMT R25, R21, 0x7632, R25 ;  /* 0x0000763215197816 */ /* 0x002fe20000000019 */
[C---:B------:R-:W-:Y:S01]  /*3fb0*/  VIADD R21, R31.reuse, UR6 ;  /* 0x000000061f157c36 */ /* 0x040fe20008000000 */
[C---:B------:R-:W-:Y:S01]  /*3fc0*/  LEA R30, P6, R31.reuse, R0, 0x1 ;  /* 0x000000001f1e7211 */ /* 0x040fe200078c08ff */
[----:B------:R-:W-:Y:S02]  /*3fd0*/  VIADD R24, R100, 0x1a ;  /* 0x0000001a64187836 */ /* 0x000fe40000000000 */
[----:B------:R0:W-:Y:S01]  /*3fe0*/  @P4 STG.E.U16 desc[UR14][R26.64], R25 ;  /* 0x000000191a004986 */ /* 0x0001e2000c10150e */
[----:B------:R-:W-:Y:S01]  /*3ff0*/  ISETP.LT.AND P4, PT, R20, UR7, !P0 ;  /* 0x0000000714007c0c */ /* 0x000fe2000c781270 */
[----:B------:R-:W-:Y:S01]  /*4000*/  VIADD R20, R100, 0x19 ;  /* 0x0000001964147836 */ /* 0x000fe20000000000 */
[----:B------:R-:W-:Y:S01]  /*4010*/  LEA.HI.X.SX32 R31, R31, R2, 0x1, P6 ;  /* 0x000000021f1f7211 */ /* 0x000fe200030f0eff */
[----:B------:R1:W-:Y:S03]  /*4020*/  @P3 STG.E.U16 desc[UR14][R28.64], R22 ;  /* 0x000000161c003986 */ /* 0x0003e6000c10150e */
[----:B------:R-:W-:-:S02]  /*4030*/  ISETP.LT.AND P3, PT, R20, UR7, !P0 ;  /* 0x0000000714007c0c */ /* 0x000fc4000c761270 */
[C---:B------:R-:W-:Y:S01]  /*4040*/  LEA R20, P6, R21.reuse, R0, 0x1 ;  /* 0x0000000015147211 */ /* 0x040fe200078c08ff */
[----:B0-----:R-:W-:-:S03]  /*4050*/  VIADD R25, R21, UR6 ;  /* 0x0000000615197c36 */ /* 0x001fc60008000000 */
[----:B------:R-:W-:Y:S02]  /*4060*/  LEA.HI.X.SX32 R21, R21, R2, 0x1, P6 ;  /* 0x0000000215157211 */ /* 0x000fe400030f0eff */
[----:B-1----:R-:W-:Y:S01]  /*4070*/  PRMT R29, R22, 0x7632, R29 ;  /* 0x00007632161d7816 */ /* 0x002fe2000000001d */
[C---:B------:R-:W-:Y:S02]  /*4080*/  VIADD R27, R25.reuse, UR6 ;  /* 0x00000006191b7c36 */ /* 0x040fe40008000000 */
[----:B------:R-:W-:Y:S02]  /*4090*/  VIADD R22, R100, 0x1b ;  /* 0x0000001b64167836 */ /* 0x000fe40000000000 */
[----:B------:R0:W-:Y:S01]  /*40a0*/  @P2 STG.E.U16 desc[UR14][R30.64], R29 ;  /* 0x0000001d1e002986 */ /* 0x0001e2000c10150e */
[----:B------:R-:W-:Y:S02]  /*40b0*/  ISETP.LT.AND P2, PT, R24, UR7, !P0 ;  /* 0x0000000718007c0c */ /* 0x000fe4000c741270 */
[C---:B------:R-:W-:Y:S01]  /*40c0*/  LEA R24, P6, R25.reuse, R0, 0x1 ;  /* 0x0000000019187211 */ /* 0x040fe200078c08ff */
[----:B------:R1:W-:Y:S01]  /*40d0*/  @P1 STG.E.U16 desc[UR14][R20.64], R23 ;  /* 0x0000001714001986 */ /* 0x0003e2000c10150e */
[----:B------:R-:W-:Y:S01]  /*40e0*/  ISETP.LT.AND P1, PT, R22, UR7, !P0 ;  /* 0x0000000716007c0c */ /* 0x000fe2000c721270 */
[----:B------:R-:W-:Y:S01]  /*40f0*/  VIADD R22, R100, 0x1c ;  /* 0x0000001c64167836 */ /* 0x000fe20000000000 */
[----:B------:R-:W-:-:S02]  /*4100*/  LEA.HI.X.SX32 R25, R25, R2, 0x1, P6 ;  /* 0x0000000219197211 */ /* 0x000fc400030f0eff */
[C---:B------:R-:W-:Y:S01]  /*4110*/  LEA R26, P6, R27.reuse, R0, 0x1 ;  /* 0x000000001b1a7211 */ /* 0x040fe200078c08ff */
[----:B0-----:R-:W-:Y:S01]  /*4120*/  VIADD R29, R27, UR6 ;  /* 0x000000061b1d7c36 */ /* 0x001fe20008000000 */
[----:B------:R-:W-:Y:S02]  /*4130*/  PRMT R30, R23, 0x7632, R30 ;  /* 0x00007632171e7816 */ /* 0x000fe4000000001e */
[----:B------:R-:W-:Y:S01]  /*4140*/  LEA.HI.X.SX32 R27, R27, R2, 0x1, P6 ;  /* 0x000000021b1b7211 */ /* 0x000fe200030f0eff */
[----:B-1----:R-:W-:Y:S01]  /*4150*/  VIADD R20, R100, 0x1d ;  /* 0x0000001d64147836 */ /* 0x002fe20000000000 */
[C---:B------:R-:W-:Y:S01]  /*4160*/  LEA R28, P6, R29.reuse, R0, 0x1 ;  /* 0x000000001d1c7211 */ /* 0x040fe200078c08ff */
[C---:B------:R-:W-:Y:S01]  /*4170*/  VIADD R21, R29.reuse, UR6 ;  /* 0x000000061d157c36 */ /* 0x040fe20008000000 */
[----:B------:R0:W-:Y:S01]  /*4180*/  @P5 STG.E.U16 desc[UR14][R24.64], R30 ;  /* 0x0000001e18005986 */ /* 0x0001e2000c10150e */
[----:B------:R-:W-:Y:S01]  /*4190*/  ISETP.LT.AND P5, PT, R22, UR7, !P0 ;  /* 0x0000000716007c0c */ /* 0x000fe2000c7a1270 */
[----:B------:R-:W-:Y:S01]  /*41a0*/  VIADD R22, R100, 0x1e ;  /* 0x0000001e64167836 */ /* 0x000fe20000000000 */
[----:B------:R-:W-:Y:S01]  /*41b0*/  LEA.HI.X.SX32 R29, R29, R2, 0x1, P6 ;  /* 0x000000021d1d7211 */ /* 0x000fe200030f0eff */
[----:B------:R1:W-:Y:S01]  /*41c0*/  @P4 STG.E.U16 desc[UR14][R26.64], R16 ;  /* 0x000000101a004986 */ /* 0x0003e2000c10150e */
[----:B------:R-:W-:Y:S01]  /*41d0*/  ISETP.LT.AND P4, PT, R20, UR7, !P0 ;  /* 0x0000000714007c0c */ /* 0x000fe2000c781270 */
[C---:B------:R-:W-:Y:S01]  /*41e0*/  VIADD R23, R21.reuse, UR6 ;  /* 0x0000000615177c36 */ /* 0x040fe20008000000 */
[----:B------:R-:W-:-:S04]  /*41f0*/  LEA R20, P6, R21, R0, 0x1 ;  /* 0x0000000015147211 */ /* 0x000fc800078c08ff */
[----:B------:R-:W-:Y:S01]  /*4200*/  LEA.HI.X.SX32 R21, R21, R2, 0x1, P6 ;  /* 0x0000000215157211 */ /* 0x000fe200030f0eff */
[----:B0-----:R-:W-:Y:S01]  /*4210*/  VIADD R25, R23, UR6 ;  /* 0x0000000617197c36 */ /* 0x001fe20008000000 */
        /* <DEDUP_REMOVED lines=46> */
[----:B---3--:R1:W-:Y:S01]  /*4500*/  @P1 STG.E.U16 desc[UR14][R22.64], R12 ;  /* 0x0000000c16001986 */ /* 0x0083e2000c10150e */
        /* <DEDUP_REMOVED lines=51> */
[----:B----4-:R1:W-:Y:S01]  /*4840*/  @P3 STG.E.U16 desc[UR14][R18.64], R8 ;  /* 0x0000000812003986 */ /* 0x0103e2000c10150e */
        /* <DEDUP_REMOVED lines=13> */
[----:B------:R-:W-:Y:S01]  /*4920*/  LEA.HI.X.SX32 R15, R15, R2, 0x1, P6 ;  /* 0x000000020f0f7211 */ /* 0x000fe200030f0eff */
[----:B------:R2:W3:Y:S01]  /*4930*/  LDS.128 R20, [R3] ;  /* 0x0000000003147984 */ /* 0x0004e20000000c00 */
        /* <DEDUP_REMOVED lines=9> */
[C---:B------:R-:W-:Y:S01]  /*49d0*/  VIADD R8, R100.reuse, 0x31 ;  /* 0x0000003164087836 */ /* 0x040fe20000000000 */
[----:B------:R-:W-:Y:S01]  /*49e0*/  LEA.HI.X.SX32 R19, R19, R2, 0x1, P6 ;  /* 0x0000000213137211 */ /* 0x000fe200030f0eff */
[----:B------:R1:W-:Y:S01]  /*49f0*/  @P4 STG.E.U16 desc[UR14][R16.64], R10 ;  /* 0x0000000a10004986 */ /* 0x0003e2000c10150e */
[----:B--2---:R-:W-:-:S02]  /*4a00*/  VIADD R3, R100, 0x3a ;  /* 0x0000003a64037836 */ /* 0x004fc40000000000 */
[----:B------:R-:W-:Y:S02]  /*4a10*/  ISETP.LT.AND P4, PT, R8, UR7, !P0 ;  /* 0x0000000708007c0c */ /* 0x000fe4000c781270 */
        /* <DEDUP_REMOVED lines=17> */
[C---:B-1----:R-:W-:Y:S01]  /*4b30*/  VIADD R11, R17.reuse, UR6 ;  /* 0x00000006110b7c36 */ /* 0x042fe20008000000 */
[C---:B------:R-:W-:Y:S01]  /*4b40*/  LEA R16, P6, R17.reuse, R0, 0x1 ;  /* 0x0000000011107211 */ /* 0x040fe200078c08ff */
[----:B------:R-:W-:Y:S01]  /*4b50*/  VIADD R9, R100, 0x35 ;  /* 0x0000003564097836 */ /* 0x000fe20000000000 */
[----:B------:R0:W-:Y:S01]  /*4b60*/  @P1 STG.E.U16 desc[UR14][R12.64], R18 ;  /* 0x000000120c001986 */ /* 0x0001e2000c10150e */
[----:B------:R-:W-:Y:S01]  /*4b70*/  ISETP.LT.AND P1, PT, R10, UR7, !P0 ;  /* 0x000000070a007c0c */ /* 0x000fe2000c721270 */
[----:B------:R-:W-:Y:S01]  /*4b80*/  VIADD R10, R100, 0x36 ;  /* 0x00000036640a7836 */ /* 0x000fe20000000000 */
[----:B------:R-:W-:Y:S01]  /*4b90*/  LEA.HI.X.SX32 R17, R17, R2, 0x1, P6 ;  /* 0x0000000211117211 */ /* 0x000fe200030f0eff */
[----:B-----5:R1:W-:Y:S01]  /*4ba0*/  @P5 STG.E.U16 desc[UR14][R14.64], R4 ;  /* 0x000000040e005986 */ /* 0x0203e2000c10150e */
[----:B------:R-:W-:-:S02]  /*4bb0*/  LEA R8, P6, R11, R0, 0x1 ;  /* 0x000000000b087211 */ /* 0x000fc400078c08ff */
[----:B------:R-:W-:Y:S02]  /*4bc0*/  ISETP.LT.AND P5, PT, R9, UR7, !P0 ;  /* 0x0000000709007c0c */ /* 0x000fe4000c7a1270 */
[C---:B------:R-:W-:Y:S01]  /*4bd0*/  LEA.HI.X.SX32 R9, R11.reuse, R2, 0x1, P6 ;  /* 0x000000020b097211 */ /* 0x040fe200030f0eff */
[----:B------:R-:W-:-:S04]  /*4be0*/  VIADD R11, R11, UR6 ;  /* 0x000000060b0b7c36 */ /* 0x000fc80008000000 */
[----:B0-----:R-:W-:Y:S01]  /*4bf0*/  VIADD R13, R11, UR6 ;  /* 0x000000060b0d7c36 */ /* 0x001fe20008000000 */
[----:B-1----:R-:W-:Y:S01]  /*4c00*/  PRMT R15, R4, 0x7632, R15 ;  /* 0x00007632040f7816 */ /* 0x002fe2000000000f */
[----:B------:R-:W-:Y:S01]  /*4c10*/  VIADD R4, R100, 0x37 ;  /* 0x0000003764047836 */ /* 0x000fe20000000000 */
[----:B------:R-:W-:-:S03]  /*4c20*/  PRMT R14, R5, 0x7632, R14 ;  /* 0x00007632050e7816 */ /* 0x000fc6000000000e */
        /* <DEDUP_REMOVED lines=9> */
[----:B------:R-:W-:Y:S01]  /*4cc0*/  LEA.HI.X.SX32 R13, R13, R2, 0x1, P6 ;  /* 0x000000020d0d7211 */ /* 0x000fe200030f0eff */
[----:B------:R0:W-:Y:S01]  /*4cd0*/  @P2 STG.E.U16 desc[UR14][R10.64], R14 ;  /* 0x0000000e0a002986 */ /* 0x0001e2000c10150e */
[----:B------:R-:W-:Y:S01]  /*4ce0*/  ISETP.LT.AND P2, PT, R4, UR7, !P0 ;  /* 0x0000000704007c0c */ /* 0x000fe2000c741270 */
[----:B-1----:R-:W-:Y:S01]  /*4cf0*/  VIADD R5, R100, 0x39 ;  /* 0x0000003964057836 */ /* 0x002fe20000000000 */
[C---:B------:R-:W-:Y:S01]  /*4d00*/  LEA R4, P6, R15.reuse, R0, 0x1 ;  /* 0x000000000f047211 */ /* 0x040fe200078c08ff */
[----:B------:R-:W-:Y:S01]  /*4d10*/  VIADD R9, R15, UR6 ;  /* 0x000000060f097c36 */ /* 0x000fe20008000000 */
[----:B------:R1:W-:Y:S02]  /*4d20*/  @P1 STG.E.U16 desc[UR14][R12.64], R6 ;  /* 0x000000060c001986 */ /* 0x0003e4000c10150e */
[----:B------:R-:W-:Y:S02]  /*4d30*/  ISETP.LT.AND P1, PT, R5, UR7, !P0 ;  /* 0x0000000705007c0c */ /* 0x000fe4000c721270 */
[----:B------:R-:W-:-:S02]  /*4d40*/  LEA.HI.X.SX32 R5, R15, R2, 0x1, P6 ;  /* 0x000000020f057211 */ /* 0x000fc400030f0eff */
[----:B------:R-:W-:Y:S01]  /*4d50*/  PRMT R15, R6, 0x7632, R15 ;  /* 0x00007632060f7816 */ /* 0x000fe2000000000f */
[C---:B0-----:R-:W-:Y:S01]  /*4d60*/  VIADD R11, R9.reuse, UR6 ;  /* 0x00000006090b7c36 */ /* 0x041fe20008000000 */
[----:B------:R-:W-:Y:S02]  /*4d70*/  LEA R8, P6, R9, R0, 0x1 ;  /* 0x0000000009087211 */ /* 0x000fe400078c08ff */
[----:B------:R-:W-:Y:S01]  /*4d80*/  PRMT R14, R7, 0x7632, R14 ;  /* 0x00007632070e7816 */ /* 0x000fe2000000000e */
[----:B------:R0:W-:Y:S01]  /*4d90*/  @P5 STG.E.U16 desc[UR14][R4.64], R15 ;  /* 0x0000000f04005986 */ /* 0x0001e2000c10150e */
[----:B-1----:R-:W-:Y:S01]  /*4da0*/  VIADD R13, R11, UR6 ;  /* 0x000000060b0d7c36 */ /* 0x002fe20008000000 */
[----:B------:R-:W-:Y:S02]  /*4db0*/  LEA.HI.X.SX32 R9, R9, R2, 0x1, P6 ;  /* 0x0000000209097211 */ /* 0x000fe400030f0eff */
[----:B------:R-:W-:Y:S02]  /*4dc0*/  LEA R10, P6, R11, R0, 0x1 ;  /* 0x000000000b0a7211 */ /* 0x000fe400078c08ff */
[----:B------:R-:W-:Y:S01]  /*4dd0*/  ISETP.LT.AND P5, PT, R3, UR7, !P0 ;  /* 0x0000000703007c0c */ /* 0x000fe2000c7a1270 */
[----:B------:R1:W-:Y:S01]  /*4de0*/  @P4 STG.E.U16 desc[UR14][R8.64], R7 ;  /* 0x0000000708004986 */ /* 0x0003e2000c10150e */
[----:B------:R-:W-:Y:S01]  /*4df0*/  LEA.HI.X.SX32 R11, R11, R2, 0x1, P6 ;  /* 0x000000020b0b7211 */ /* 0x000fe200030f0eff */
[----:B------:R-:W-:Y:S01]  /*4e00*/  VIADD R3, R100, 0x3b ;  /* 0x0000003b64037836 */ /* 0x000fe20000000000 */
[C---:B------:R-:W-:Y:S01]  /*4e10*/  LEA R12, P6, R13.reuse, R0, 0x1 ;  /* 0x000000000d0c7211 */ /* 0x040fe200078c08ff */
[----:B0-----:R-:W-:-:S02]  /*4e20*/  VIADD R5, R13, UR6 ;  /* 0x000000060d057c36 */ /* 0x001fc40008000000 */
[----:B------:R0:W-:Y:S01]  /*4e30*/  @P3 STG.E.U16 desc[UR14][R10.64], R14 ;  /* 0x0000000e0a003986 */ /* 0x0001e2000c10150e */
[----:B------:R-:W-:Y:S02]  /*4e40*/  LEA.HI.X.SX32 R13, R13, R2, 0x1, P6 ;  /* 0x000000020d0d7211 */ /* 0x000fe400030f0eff */
[----:B------:R-:W-:Y:S01]  /*4e50*/  ISETP.LT.AND P4, PT, R3, UR7, !P0 ;  /* 0x0000000703007c0c */ /* 0x000fe2000c781270 */
[----:B------:R-:W-:Y:S01]  /*4e60*/  VIADD R3, R100, 0x3c ;  /* 0x0000003c64037836 */ /* 0x000fe20000000000 */
[C---:B------:R-:W-:Y:S01]  /*4e70*/  LEA R4, P6, R5.reuse, R0, 0x1 ;  /* 0x0000000005047211 */ /* 0x040fe200078c08ff */
[C---:B-1----:R-:W-:Y:S01]  /*4e80*/  VIADD R7, R5.reuse, UR6 ;  /* 0x0000000605077c36 */ /* 0x042fe20008000000 */
[----:B---3--:R1:W-:Y:S02]  /*4e90*/  @P2 STG.E.U16 desc[UR14][R12.64], R20 ;  /* 0x000000140c002986 */ /* 0x0083e4000c10150e */
[----:B------:R-:W-:Y:S01]  /*4ea0*/  LEA.HI.X.SX32 R5, R5, R2, 0x1, P6 ;  /* 0x0000000205057211 */ /* 0x000fe200030f0eff */
[C---:B------:R-:W-:Y:S01]  /*4eb0*/  VIADD R9, R7.reuse, UR6 ;  /* 0x0000000607097c36 */ /* 0x040fe20008000000 */
[----:B------:R-:W-:-:S02]  /*4ec0*/  LEA R6, P6, R7, R0, 0x1 ;  /* 0x0000000007067211 */ /* 0x000fc400078c08ff */
[----:B------:R-:W-:Y:S01]  /*4ed0*/  ISETP.LT.AND P3, PT, R3, UR7, !P0 ;  /* 0x0000000703007c0c */ /* 0x000fe2000c761270 */
[----:B0-----:R-:W-:Y:S01]  /*4ee0*/  VIADD R11, R9, UR6 ;  /* 0x00000006090b7c36 */ /* 0x001fe20008000000 */
[----:B------:R-:W-:Y:S01]  /*4ef0*/  LEA.HI.X.SX32 R7, R7, R2, 0x1, P6 ;  /* 0x0000000207077211 */ /* 0x000fe200030f0eff */
[----:B------:R-:W-:Y:S02]  /*4f00*/  VIADD R3, R100, 0x3d ;  /* 0x0000003d64037836 */ /* 0x000fe40000000000 */
[C---:B------:R-:W-:Y:S01]  /*4f10*/  VIADD R15, R11.reuse, UR6 ;  /* 0x000000060b0f7c36 */ /* 0x040fe20008000000 */
[----:B-1----:R-:W-:Y:S02]  /*4f20*/  PRMT R13, R20, 0x7632, R13 ;  /* 0x00007632140d7816 */ /* 0x002fe4000000000d */
[-C--:B------:R-:W-:Y:S01]  /*4f30*/  LEA R10, P6, R11, R0.reuse, 0x1 ;  /* 0x000000000b0a7211 */ /* 0x080fe200078c08ff */
[----:B------:R-:W-:Y:S01]  /*4f40*/  VIADD R17, R15, UR6 ;  /* 0x000000060f117c36 */ /* 0x000fe20008000000 */
[----:B------:R-:W-:Y:S01]  /*4f50*/  ISETP.LT.AND P2, PT, R3, UR7, !P0 ;  /* 0x0000000703007c0c */ /* 0x000fe2000c741270 */
[----:B------:R0:W-:Y:S01]  /*4f60*/  @P1 STG.E.U16 desc[UR14][R4.64], R13 ;  /* 0x0000000d04001986 */ /* 0x0001e2000c10150e */
[----:B------:R-:W-:Y:S01]  /*4f70*/  LEA R8, P1, R9, R0, 0x1 ;  /* 0x0000000009087211 */ /* 0x000fe200078208ff */
[C---:B------:R-:W-:Y:S01]  /*4f80*/  VIADD R3, R100.reuse, 0x3e ;  /* 0x0000003e64037836 */ /* 0x040fe20000000000 */
[-C--:B------:R-:W-:Y:S01]  /*4f90*/  LEA.HI.X.SX32 R11, R11, R2.reuse, 0x1, P6 ;  /* 0x000000020b0b7211 */ /* 0x080fe200030f0eff */
[----:B------:R-:W-:Y:S01]  /*4fa0*/  VIADD R100, R100, 0x3f ;  /* 0x0000003f64647836 */ /* 0x000fe20000000000 */
[----:B------:R-:W-:Y:S01]  /*4fb0*/  LEA.HI.X.SX32 R9, R9, R2, 0x1, P1 ;  /* 0x0000000209097211 */ /* 0x000fe200008f0eff */
[----:B------:R-:W-:Y:S01]  /*4fc0*/  VIADD R19, R17, UR6 ;  /* 0x0000000611137c36 */ /* 0x000fe20008000000 */
[-C--:B------:R-:W-:Y:S01]  /*4fd0*/  LEA R12, P6, R15, R0.reuse, 0x1 ;  /* 0x000000000f0c7211 */ /* 0x080fe200078c08ff */
[----:B------:R1:W-:Y:S01]  /*4fe0*/  @P5 STG.E.U16 desc[UR14][R6.64], R21 ;  /* 0x0000001506005986 */ /* 0x0003e2000c10150e */
[----:B0-----:R-:W-:-:S02]  /*4ff0*/  LEA R4, P1, R17, R0, 0x1 ;  /* 0x0000000011047211 */ /* 0x001fc400078208ff */
[-C--:B------:R-:W-:Y:S02]  /*5000*/  LEA.HI.X.SX32 R13, R15, R2.reuse, 0x1, P6 ;  /* 0x000000020f0d7211 */ /* 0x080fe400030f0eff */
[----:B------:R-:W-:Y:S02]  /*5010*/  LEA.HI.X.SX32 R5, R17, R2, 0x1, P1 ;  /* 0x0000000211057211 */ /* 0x000fe400008f0eff */
[----:B------:R-:W-:Y:S02]  /*5020*/  ISETP.LT.AND P1, PT, R3, UR7, !P0 ;  /* 0x0000000703007c0c */ /* 0x000fe4000c721270 */
[----:B------:R-:W-:Y:S02]  /*5030*/  ISETP.LT.AND P0, PT, R100, UR7, !P0 ;  /* 0x0000000764007c0c */ /* 0x000fe4000c701270 */
[----:B------:R-:W-:Y:S02]  /*5040*/  LEA R14, P6, R19, R0, 0x1 ;  /* 0x00000000130e7211 */ /* 0x000fe400078c08ff */
[----:B------:R-:W-:-:S02]  /*5050*/  PRMT R0, R21, 0x7632, R0 ;  /* 0x0000763215007816 */ /* 0x000fc40000000000 */
[----:B------:R-:W-:Y:S02]  /*5060*/  LEA.HI.X.SX32 R15, R19, R2, 0x1, P6 ;  /* 0x00000002130f7211 */ /* 0x000fe400030f0eff */
[----:B------:R-:W-:Y:S01]  /*5070*/  PRMT R2, R22, 0x7632, R2 ;  /* 0x0000763216027816 */ /* 0x000fe20000000002 */
[----:B------:R1:W-:Y:S04]  /*5080*/  @P4 STG.E.U16 desc[UR14][R8.64], R0 ;  /* 0x0000000008004986 */ /* 0x0003e8000c10150e */
[----:B------:R1:W-:Y:S04]  /*5090*/  @P3 STG.E.U16 desc[UR14][R10.64], R22 ;  /* 0x000000160a003986 */ /* 0x0003e8000c10150e */
[----:B------:R1:W-:Y:S04]  /*50a0*/  @P2 STG.E.U16 desc[UR14][R12.64], R2 ;  /* 0x000000020c002986 */ /* 0x0003e8000c10150e */
[----:B------:R1:W-:Y:S01]  /*50b0*/  @P1 STG.E.U16 desc[UR14][R4.64], R23 ;  /* 0x0000001704001986 */ /* 0x0003e2000c10150e */
[----:B------:R-:W-:Y:S05]  /*50c0*/  @!P0 EXIT ;  /* 0x000000000000894d */ /* 0x000fea0003800000 */
[----:B-1----:R-:W-:-:S05]  /*50d0*/  PRMT R7, R23, 0x7632, R7 ;  /* 0x0000763217077816 */ /* 0x002fca0000000007 */
[----:B------:R-:W-:Y:S01]  /*50e0*/  STG.E.U16 desc[UR14][R14.64], R7 ;  /* 0x000000070e007986 */ /* 0x000fe2000c10150e */
[----:B------:R-:W-:Y:S05]  /*50f0*/  EXIT ;  /* 0x000000000000794d */ /* 0x000fea0003800000 */
.L_x_2:
[----:B------:R-:W-:-:S00]  /*5100*/  BRA `(.L_x_2) ;  /* 0xfffffffc00fc7947 */ /* 0x000fc0000383ffff */
[----:B------:R-:W-:-:S00]  /*5110*/  NOP ;  /* 0x0000000000007918 */ /* 0x000fc00000000000 */
        /* <DEDUP_REMOVED lines=14> */
.L_x_3:


//--------------------- .nv.shared.matmul_kernel  --------------------------
	.section	.nv.shared.matmul_kernel,"aw",@nobits
	.sectionflags	@""
	.align	16
	.zero		1024


//--------------------- .nv.shared.reserved.0     --------------------------
	.section	.nv.shared.reserved.0,"aw",@nobits
	.weak		__nv_reservedSMEM_offset_0_alias
	.size		__nv_reservedSMEM_offset_0_alias, 0, 0
	.other		__nv_reservedSMEM_offset_0_alias,@"STO_CUDA_RESERVED_SHARED STV_DEFAULT"
__nv_reservedSMEM_offset_0_alias:
	.zero		0


//--------------------- .nv.constant0.matmul_kernel --------------------------
	.section	.nv.constant0.matmul_kernel,"a",@progbits
	.sectionflags	@""
	.align	4
.nv.constant0.matmul_kernel:
	.zero		608


//--------------------- SYMBOLS --------------------------

	.type		.nv.reservedSmem.offset0,@object
	.size		.nv.reservedSmem.offset0,0x4
